	.target	sm_100a

	.elftype	@"ET_EXEC"


//--------------------- .note.nv.tkinfo           --------------------------
	.section	.note.nv.tkinfo,"",@"SHT_NOTE"
	.sectionflags	@"SHF_NOTE_NV_TKINFO"
	.tkinfo
        /*0018*/ 	.word	0x00000002
        /*0030*/ 	.string	""
        /*0030*/ 	.string	"ptxas"
        /*0030*/ 	.string	"Cuda compilation tools, release 13.0, V13.0.88"
        /*0030*/ 	.string	"Build cuda_13.0.r13.0/compiler.36424714_0"
        /*0030*/ 	.string	"-arch sm_100a -m 64 "



//--------------------- .note.nv.cuinfo           --------------------------
	.section	.note.nv.cuinfo,"",@"SHT_NOTE"
	.sectionflags	@"SHF_NOTE_NV_CUINFO"
        /*0018*/ 	.short	0x0002
        /*001a*/ 	.short	0x0064
        /*001c*/ 	.short	0x0082
	.zero		2


//--------------------- .nv.info                  --------------------------
	.section	.nv.info,"",@"SHT_CUDA_INFO"
	.align	4


	//----- nvinfo : EIATTR_REGCOUNT
	.align		4
        /*0000*/ 	.byte	0x04, 0x2f
        /*0002*/ 	.short	(.L_19 - .L_18)
	.align		4
.L_18:
        /*0004*/ 	.word	index@(_ZN7cutlass13device_kernelINS_4gemm6kernel13GemmUniversalIN4cute5tupleIJiiiiEEENS1_10collective13CollectiveMmaINS1_35MainloopSm100TmaUmmaWarpSpecializedILi13ELi2ELi4ENS5_IJNS4_1CILi1EEESB_SB_EEEEENS5_IJNSA_ILi64EEESE_SE_EEENS_10bfloat16_tENS5_IJlSB_lEEESG_SH_NS4_8TiledMMAINS4_8MMA_AtomIJNS4_20SM100_MMA_F16BF16_SSISG_SG_fLi64ELi64ELNS4_4UMMA5MajorE0ELSM_0ELNSL_7ScaleInE0ELSN_0EEEEEENS4_6LayoutISC_NS5_IJNSA_ILi0EEESR_SR_EEEEENS5_IJNS4_10UnderscoreESU_SU_EEEEENS4_13SM90_TMA_LOADENS4_14ComposedLayoutINS4_7SwizzleILi3ELi4ELi3EEENS4_18smem_ptr_flag_bitsILi16EEENSQ_INS5_IJNSA_ILi8EEESE_EEENS5_IJSE_SB_EEEEEEEvNS4_8identityESX_S17_vS18_EENS_8epilogue10collective18CollectiveEpilogueINS1A_23Sm100TmaWarpSpecializedILi3ELi2ELi16ELb1ELb0EEEJSF_NS5_IJNSQ_ISE_SB_EENSQ_INSA_ILi32EEESB_EEEEESG_SH_SG_SH_NS1A_6fusion15FusionCallbacksIS1E_NS1J_17LinearCombinationISG_fSG_fLNS_15FloatRoundStyleE2EEESF_S1I_JEEENS4_5SM1004TMEM4LOAD26SM100_TMEM_LOAD_16dp256b4xESX_NSY_INSZ_ILi2ELi4ELi3EEES12_NSQ_INS5_IJS13_S1G_EEENS5_IJS1G_SB_EEEEEEENS4_17SM75_U32x4_LDSM_NENS4_14SM90_TMA_STOREES1X_NS4_17SM90_U32x4_STSM_NENS4_39AutoVectorizingCopyWithAssumedAlignmentILi128EEEEEEvvEEEEvNT_6ParamsE)
        /*0008*/ 	.word	0x0000004f


	//----- nvinfo : EIATTR_FRAME_SIZE
	.align		4
.L_19:
        /*000c*/ 	.byte	0x04, 0x11
        /*000e*/ 	.short	(.L_21 - .L_20)
	.align		4
.L_20:
        /*0010*/ 	.word	index@($__internal_2_$__cuda_sm10x_tcgen05_guardrail_trap_unallocated_columns_being_dealloced)
        /*0014*/ 	.word	0x00000000


	//----- nvinfo : EIATTR_FRAME_SIZE
	.align		4
.L_21:
        /*0018*/ 	.byte	0x04, 0x11
        /*001a*/ 	.short	(.L_23 - .L_22)
	.align		4
.L_22:
        /*001c*/ 	.word	index@($__internal_1_$__cuda_sm10x_tcgen05_guardrail_trap_phase_invalid_during_alloc)
        /*0020*/ 	.word	0x00000000


	//----- nvinfo : EIATTR_FRAME_SIZE
	.align		4
.L_23:
        /*0024*/ 	.byte	0x04, 0x11
        /*0026*/ 	.short	(.L_25 - .L_24)
	.align		4
.L_24:
        /*0028*/ 	.word	index@($__internal_0_$__cuda_sm10x_tcgen05_guardrail_trap_col_being_dealloced_not_returned_by_alloc)
        /*002c*/ 	.word	0x00000000


	//----- nvinfo : EIATTR_FRAME_SIZE
	.align		4
.L_25:
        /*0030*/ 	.byte	0x04, 0x11
        /*0032*/ 	.short	(.L_27 - .L_26)
	.align		4
.L_26:
        /*0034*/ 	.word	index@(_ZN7cutlass13device_kernelINS_4gemm6kernel13GemmUniversalIN4cute5tupleIJiiiiEEENS1_10collective13CollectiveMmaINS1_35MainloopSm100TmaUmmaWarpSpecializedILi13ELi2ELi4ENS5_IJNS4_1CILi1EEESB_SB_EEEEENS5_IJNSA_ILi64EEESE_SE_EEENS_10bfloat16_tENS5_IJlSB_lEEESG_SH_NS4_8TiledMMAINS4_8MMA_AtomIJNS4_20SM100_MMA_F16BF16_SSISG_SG_fLi64ELi64ELNS4_4UMMA5MajorE0ELSM_0ELNSL_7ScaleInE0ELSN_0EEEEEENS4_6LayoutISC_NS5_IJNSA_ILi0EEESR_SR_EEEEENS5_IJNS4_10UnderscoreESU_SU_EEEEENS4_13SM90_TMA_LOADENS4_14ComposedLayoutINS4_7SwizzleILi3ELi4ELi3EEENS4_18smem_ptr_flag_bitsILi16EEENSQ_INS5_IJNSA_ILi8EEESE_EEENS5_IJSE_SB_EEEEEEEvNS4_8identityESX_S17_vS18_EENS_8epilogue10collective18CollectiveEpilogueINS1A_23Sm100TmaWarpSpecializedILi3ELi2ELi16ELb1ELb0EEEJSF_NS5_IJNSQ_ISE_SB_EENSQ_INSA_ILi32EEESB_EEEEESG_SH_SG_SH_NS1A_6fusion15FusionCallbacksIS1E_NS1J_17LinearCombinationISG_fSG_fLNS_15FloatRoundStyleE2EEESF_S1I_JEEENS4_5SM1004TMEM4LOAD26SM100_TMEM_LOAD_16dp256b4xESX_NSY_INSZ_ILi2ELi4ELi3EEES12_NSQ_INS5_IJS13_S1G_EEENS5_IJS1G_SB_EEEEEEENS4_17SM75_U32x4_LDSM_NENS4_14SM90_TMA_STOREES1X_NS4_17SM90_U32x4_STSM_NENS4_39AutoVectorizingCopyWithAssumedAlignmentILi128EEEEEEvvEEEEvNT_6ParamsE)
        /*0038*/ 	.word	0x00000000


	//----- nvinfo : EIATTR_MIN_STACK_SIZE
	.align		4
.L_27:
        /*003c*/ 	.byte	0x04, 0x12
        /*003e*/ 	.short	(.L_29 - .L_28)
	.align		4
.L_28:
        /*0040*/ 	.word	index@(_ZN7cutlass13device_kernelINS_4gemm6kernel13GemmUniversalIN4cute5tupleIJiiiiEEENS1_10collective13CollectiveMmaINS1_35MainloopSm100TmaUmmaWarpSpecializedILi13ELi2ELi4ENS5_IJNS4_1CILi1EEESB_SB_EEEEENS5_IJNSA_ILi64EEESE_SE_EEENS_10bfloat16_tENS5_IJlSB_lEEESG_SH_NS4_8TiledMMAINS4_8MMA_AtomIJNS4_20SM100_MMA_F16BF16_SSISG_SG_fLi64ELi64ELNS4_4UMMA5MajorE0ELSM_0ELNSL_7ScaleInE0ELSN_0EEEEEENS4_6LayoutISC_NS5_IJNSA_ILi0EEESR_SR_EEEEENS5_IJNS4_10UnderscoreESU_SU_EEEEENS4_13SM90_TMA_LOADENS4_14ComposedLayoutINS4_7SwizzleILi3ELi4ELi3EEENS4_18smem_ptr_flag_bitsILi16EEENSQ_INS5_IJNSA_ILi8EEESE_EEENS5_IJSE_SB_EEEEEEEvNS4_8identityESX_S17_vS18_EENS_8epilogue10collective18CollectiveEpilogueINS1A_23Sm100TmaWarpSpecializedILi3ELi2ELi16ELb1ELb0EEEJSF_NS5_IJNSQ_ISE_SB_EENSQ_INSA_ILi32EEESB_EEEEESG_SH_SG_SH_NS1A_6fusion15FusionCallbacksIS1E_NS1J_17LinearCombinationISG_fSG_fLNS_15FloatRoundStyleE2EEESF_S1I_JEEENS4_5SM1004TMEM4LOAD26SM100_TMEM_LOAD_16dp256b4xESX_NSY_INSZ_ILi2ELi4ELi3EEES12_NSQ_INS5_IJS13_S1G_EEENS5_IJS1G_SB_EEEEEEENS4_17SM75_U32x4_LDSM_NENS4_14SM90_TMA_STOREES1X_NS4_17SM90_U32x4_STSM_NENS4_39AutoVectorizingCopyWithAssumedAlignmentILi128EEEEEEvvEEEEvNT_6ParamsE)
        /*0044*/ 	.word	0x00000000
.L_29:


//--------------------- .nv.compat                --------------------------
	.section	.nv.compat,"",@"SHT_CUDA_COMPAT_INFO"
	.align	4
        /*0000*/ 	.byte	0x02, 0x09, 0x01, 0x00, 0x02, 0x02, 0x02, 0x00, 0x02, 0x05, 0x05, 0x00, 0x03, 0x07, 0x01, 0x01
        /*0010*/ 	.byte	0x02, 0x03, 0x01, 0x00, 0x02, 0x06, 0x01, 0x00, 0x04, 0x0b, 0x08, 0x00, 0x09, 0x00, 0x00, 0x00
        /*0020*/ 	.byte	0x00, 0x00, 0x00, 0x00


//--------------------- .nv.info._ZN7cutlass13device_kernelINS_4gemm6kernel13GemmUniversalIN4cute5tupleIJiiiiEEENS1_10collective13CollectiveMmaINS1_35MainloopSm100TmaUmmaWarpSpecializedILi13ELi2ELi4ENS5_IJNS4_1CILi1EEESB_SB_EEEEENS5_IJNSA_ILi64EEESE_SE_EEENS_10bfloat16_tENS5_IJlSB_lEEESG_SH_NS4_8TiledMMAINS4_8MMA_AtomIJNS4_20SM100_MMA_F16BF16_SSISG_SG_fLi64ELi64ELNS4_4UMMA5MajorE0ELSM_0ELNSL_7ScaleInE0ELSN_0EEEEEENS4_6LayoutISC_NS5_IJNSA_ILi0EEESR_SR_EEEEENS5_IJNS4_10UnderscoreESU_SU_EEEEENS4_13SM90_TMA_LOADENS4_14ComposedLayoutINS4_7SwizzleILi3ELi4ELi3EEENS4_18smem_ptr_flag_bitsILi16EEENSQ_INS5_IJNSA_ILi8EEESE_EEENS5_IJSE_SB_EEEEEEEvNS4_8identityESX_S17_vS18_EENS_8epilogue10collective18CollectiveEpilogueINS1A_23Sm100TmaWarpSpecializedILi3ELi2ELi16ELb1ELb0EEEJSF_NS5_IJNSQ_ISE_SB_EENSQ_INSA_ILi32EEESB_EEEEESG_SH_SG_SH_NS1A_6fusion15FusionCallbacksIS1E_NS1J_17LinearCombinationISG_fSG_fLNS_15FloatRoundStyleE2EEESF_S1I_JEEENS4_5SM1004TMEM4LOAD26SM100_TMEM_LOAD_16dp256b4xESX_NSY_INSZ_ILi2ELi4ELi3EEES12_NSQ_INS5_IJS13_S1G_EEENS5_IJS1G_SB_EEEEEEENS4_17SM75_U32x4_LDSM_NENS4_14SM90_TMA_STOREES1X_NS4_17SM90_U32x4_STSM_NENS4_39AutoVectorizingCopyWithAssumedAlignmentILi128EEEEEEvvEEEEvNT_6ParamsE --------------------------
	.section	.nv.info._ZN7cutlass13device_kernelINS_4gemm6kernel13GemmUniversalIN4cute5tupleIJiiiiEEENS1_10collective13CollectiveMmaINS1_35MainloopSm100TmaUmmaWarpSpecializedILi13ELi2ELi4ENS5_IJNS4_1CILi1EEESB_SB_EEEEENS5_IJNSA_ILi64EEESE_SE_EEENS_10bfloat16_tENS5_IJlSB_lEEESG_SH_NS4_8TiledMMAINS4_8MMA_AtomIJNS4_20SM100_MMA_F16BF16_SSISG_SG_fLi64ELi64ELNS4_4UMMA5MajorE0ELSM_0ELNSL_7ScaleInE0ELSN_0EEEEEENS4_6LayoutISC_NS5_IJNSA_ILi0EEESR_SR_EEEEENS5_IJNS4_10UnderscoreESU_SU_EEEEENS4_13SM90_TMA_LOADENS4_14ComposedLayoutINS4_7SwizzleILi3ELi4ELi3EEENS4_18smem_ptr_flag_bitsILi16EEENSQ_INS5_IJNSA_ILi8EEESE_EEENS5_IJSE_SB_EEEEEEEvNS4_8identityESX_S17_vS18_EENS_8epilogue10collective18CollectiveEpilogueINS1A_23Sm100TmaWarpSpecializedILi3ELi2ELi16ELb1ELb0EEEJSF_NS5_IJNSQ_ISE_SB_EENSQ_INSA_ILi32EEESB_EEEEESG_SH_SG_SH_NS1A_6fusion15FusionCallbacksIS1E_NS1J_17LinearCombinationISG_fSG_fLNS_15FloatRoundStyleE2EEESF_S1I_JEEENS4_5SM1004TMEM4LOAD26SM100_TMEM_LOAD_16dp256b4xESX_NSY_INSZ_ILi2ELi4ELi3EEES12_NSQ_INS5_IJS13_S1G_EEENS5_IJS1G_SB_EEEEEEENS4_17SM75_U32x4_LDSM_NENS4_14SM90_TMA_STOREES1X_NS4_17SM90_U32x4_STSM_NENS4_39AutoVectorizingCopyWithAssumedAlignmentILi128EEEEEEvvEEEEvNT_6ParamsE,"",@"SHT_CUDA_INFO"
	.sectionflags	@""
	.align	4


	//----- nvinfo : EIATTR_CUDA_API_VERSION
	.align		4
        /*0000*/ 	.byte	0x04, 0x37
        /*0002*/ 	.short	(.L_31 - .L_30)
.L_30:
        /*0004*/ 	.word	0x00000082


	//----- nvinfo : EIATTR_KPARAM_INFO
	.align		4
.L_31:
        /*0008*/ 	.byte	0x04, 0x17
        /*000a*/ 	.short	(.L_33 - .L_32)
.L_32:
        /*000c*/ 	.word	0x00000000
        /*0010*/ 	.short	0x0000
        /*0012*/ 	.short	0x0000
        /*0014*/ 	.byte	0x00, 0xf0, 0x01, 0x20


	//----- nvinfo : EIATTR_AT_ENTRY_FRAGMENTS
	.align		4
.L_33:
        /*0018*/ 	.byte	0x04, 0x4f
        /*001a*/ 	.short	(.L_35 - .L_34)


	//   ....[0]....
.L_34:
        /*001c*/ 	.word	0x00000006


	//----- nvinfo : EIATTR_RESERVED_SMEM_USED
	.align		4
.L_35:
        /*0020*/ 	.byte	0x01, 0x41
	.zero		2


	//----- nvinfo : EIATTR_SPARSE_MMA_MASK
	.align		4
        /*0024*/ 	.byte	0x03, 0x50
        /*0026*/ 	.short	0x0000


	//----- nvinfo : EIATTR_TCGEN05_1CTA_USED
	.align		4
        /*0028*/ 	.byte	0x01, 0x51
	.zero		2


	//----- nvinfo : EIATTR_MAXREG_COUNT
	.align		4
        /*002c*/ 	.byte	0x03, 0x1b
        /*002e*/ 	.short	0x00ff


	//----- nvinfo : EIATTR_NUM_BARRIERS
	.align		4
        /*0030*/ 	.byte	0x02, 0x4c
        /*0032*/ 	.byte	0x07
	.zero		1


	//----- nvinfo : EIATTR_EXTERNS
	.align		4
        /*0034*/ 	.byte	0x04, 0x0f
        /*0036*/ 	.short	(.L_37 - .L_36)


	//   ....[0]....
	.align		4
.L_36:
        /*0038*/ 	.word	index@(__assertfail)


	//----- nvinfo : EIATTR_MERCURY_ISA_VERSION
	.align		4
.L_37:
        /*003c*/ 	.byte	0x03, 0x5f
        /*003e*/ 	.short	0x0101


	//----- nvinfo : EIATTR_INT_WARP_WIDE_INSTR_OFFSETS
	.align		4
        /*0040*/ 	.byte	0x04, 0x31
        /*0042*/ 	.short	(.L_39 - .L_38)


	//   ....[0]....
.L_38:
        /*0044*/ 	.word	0x00001ef0


	//   ....[1]....
        /*0048*/ 	.word	0x00003ea0


	//   ....[2]....
        /*004c*/ 	.word	0x00003ed0


	//   ....[3]....
        /*0050*/ 	.word	0x00003f20


	//   ....[4]....
        /*0054*/ 	.word	0x00004800


	//   ....[5]....
        /*0058*/ 	.word	0x00004820


	//   ....[6]....
        /*005c*/ 	.word	0x00004af0


	//   ....[7]....
        /*0060*/ 	.word	0x00004c20


	//----- nvinfo : EIATTR_COOP_GROUP_MASK_REGIDS
	.align		4
.L_39:
        /*0064*/ 	.byte	0x04, 0x29
        /*0066*/ 	.short	(.L_41 - .L_40)


	//   ....[0]....
.L_40:
        /*0068*/ 	.word	0xffffffff


	//   ....[1]....
        /*006c*/ 	.word	0xffffffff


	//   ....[2]....
        /*0070*/ 	.word	0xffffffff


	//   ....[3]....
        /*0074*/ 	.word	0xffffffff


	//   ....[4]....
        /*0078*/ 	.word	0xffffffff


	//   ....[5]....
        /*007c*/ 	.word	0xffffffff


	//   ....[6]....
        /*0080*/ 	.word	0xffffffff


	//   ....[7]....
        /*0084*/ 	.word	0xffffffff


	//   ....[8]....
        /*0088*/ 	.word	0xffffffff


	//   ....[9]....
        /*008c*/ 	.word	0xffffffff


	//   ....[10]....
        /*0090*/ 	.word	0xffffffff


	//   ....[11]....
        /*0094*/ 	.word	0xffffffff


	//   ....[12]....
        /*0098*/ 	.word	0xffffffff


	//----- nvinfo : EIATTR_COOP_GROUP_INSTR_OFFSETS
	.align		4
.L_41:
        /*009c*/ 	.byte	0x04, 0x28
        /*009e*/ 	.short	(.L_43 - .L_42)


	//   ....[0]....
.L_42:
        /*00a0*/ 	.word	0x00000090


	//   ....[1]....
        /*00a4*/ 	.word	0x000004d0


	//   ....[2]....
        /*00a8*/ 	.word	0x00000790


	//   ....[3]....
        /*00ac*/ 	.word	0x00000910


	//   ....[4]....
        /*00b0*/ 	.word	0x00000a10


	//   ....[5]....
        /*00b4*/ 	.word	0x00000b80


	//   ....[6]....
        /*00b8*/ 	.word	0x00000d20


	//   ....[7]....
        /*00bc*/ 	.word	0x00001dd0


	//   ....[8]....
        /*00c0*/ 	.word	0x000030c0


	//   ....[9]....
        /*00c4*/ 	.word	0x000032d0


	//   ....[10]....
        /*00c8*/ 	.word	0x00003300


	//   ....[11]....
        /*00cc*/ 	.word	0x00003d90


	//   ....[12]....
        /*00d0*/ 	.word	0x00003fc0


	//----- nvinfo : EIATTR_VRC_CTA_INIT_COUNT
	.align		4
.L_43:
        /*00d4*/ 	.byte	0x02, 0x4a
        /*00d6*/ 	.byte	0x80
	.zero		1


	//----- nvinfo : EIATTR_SYSCALL_OFFSETS
	.align		4
        /*00d8*/ 	.byte	0x04, 0x46
        /*00da*/ 	.short	(.L_45 - .L_44)


	//   ....[0]....
.L_44:
        /*00dc*/ 	.word	0x00005800


	//   ....[1]....
        /*00e0*/ 	.word	0x000058f0


	//   ....[2]....
        /*00e4*/ 	.word	0x000060d0


	//   ....[3]....
        /*00e8*/ 	.word	0x00006a10


	//----- nvinfo : EIATTR_MBARRIER_INSTR_OFFSETS
	.align		4
.L_45:
        /*00ec*/ 	.byte	0x04, 0x39
        /*00ee*/ 	.short	(.L_47 - .L_46)


	//   ....[0]....
.L_46:
        /*00f0*/ 	.word	0x000005d0
        /*00f4*/ 	.word	0x000000ff
        /*00f8*/ 	.word	0x00000000
        /*00fc*/ 	.short	0x0100
        /*00fe*/ 	.byte	0x05
	.zero		1


	//   ....[1]....
        /*0100*/ 	.word	0x000005e0
        /*0104*/ 	.word	0x000000ff
        /*0108*/ 	.word	0x00000068
        /*010c*/ 	.short	0x0100
        /*010e*/ 	.byte	0x05
	.zero		1


	//   ....[2]....
        /*0110*/ 	.word	0x000005f0
        /*0114*/ 	.word	0x000000ff
        /*0118*/ 	.word	0x00000008
        /*011c*/ 	.short	0x0100
        /*011e*/ 	.byte	0x05
	.zero		1


	//   ....[3]....
        /*0120*/ 	.word	0x00000600
        /*0124*/ 	.word	0x000000ff
        /*0128*/ 	.word	0x00000070
        /*012c*/ 	.short	0x0100
        /*012e*/ 	.byte	0x05
	.zero		1


	//   ....[4]....
        /*0130*/ 	.word	0x00000610
        /*0134*/ 	.word	0x000000ff
        /*0138*/ 	.word	0x00000010
        /*013c*/ 	.short	0x0100
        /*013e*/ 	.byte	0x05
	.zero		1


	//   ....[5]....
        /*0140*/ 	.word	0x00000620
        /*0144*/ 	.word	0x000000ff
        /*0148*/ 	.word	0x00000078
        /*014c*/ 	.short	0x0100
        /*014e*/ 	.byte	0x05
	.zero		1


	//   ....[6]....
        /*0150*/ 	.word	0x00000630
        /*0154*/ 	.word	0x000000ff
        /*0158*/ 	.word	0x00000018
        /*015c*/ 	.short	0x0100
        /*015e*/ 	.byte	0x05
	.zero		1


	//   ....[7]....
        /*0160*/ 	.word	0x00000640
        /*0164*/ 	.word	0x000000ff
        /*0168*/ 	.word	0x00000080
        /*016c*/ 	.short	0x0100
        /*016e*/ 	.byte	0x05
	.zero		1


	//   ....[8]....
        /*0170*/ 	.word	0x00000650
        /*0174*/ 	.word	0x000000ff
        /*0178*/ 	.word	0x00000020
        /*017c*/ 	.short	0x0100
        /*017e*/ 	.byte	0x05
	.zero		1


	//   ....[9]....
        /*0180*/ 	.word	0x00000660
        /*0184*/ 	.word	0x000000ff
        /*0188*/ 	.word	0x00000088
        /*018c*/ 	.short	0x0100
        /*018e*/ 	.byte	0x05
	.zero		1


	//   ....[10]....
        /*0190*/ 	.word	0x00000670
        /*0194*/ 	.word	0x000000ff
        /*0198*/ 	.word	0x00000028
        /*019c*/ 	.short	0x0100
        /*019e*/ 	.byte	0x05
	.zero		1


	//   ....[11]....
        /*01a0*/ 	.word	0x00000680
        /*01a4*/ 	.word	0x000000ff
        /*01a8*/ 	.word	0x00000090
        /*01ac*/ 	.short	0x0100
        /*01ae*/ 	.byte	0x05
	.zero		1


	//   ....[12]....
        /*01b0*/ 	.word	0x00000690
        /*01b4*/ 	.word	0x000000ff
        /*01b8*/ 	.word	0x00000030
        /*01bc*/ 	.short	0x0100
        /*01be*/ 	.byte	0x05
	.zero		1


	//   ....[13]....
        /*01c0*/ 	.word	0x000006a0
        /*01c4*/ 	.word	0x000000ff
        /*01c8*/ 	.word	0x00000098
        /*01cc*/ 	.short	0x0100
        /*01ce*/ 	.byte	0x05
	.zero		1


	//   ....[14]....
        /*01d0*/ 	.word	0x000006b0
        /*01d4*/ 	.word	0x000000ff
        /*01d8*/ 	.word	0x00000038
        /*01dc*/ 	.short	0x0100
        /*01de*/ 	.byte	0x05
	.zero		1


	//   ....[15]....
        /*01e0*/ 	.word	0x000006c0
        /*01e4*/ 	.word	0x000000ff
        /*01e8*/ 	.word	0x000000a0
        /*01ec*/ 	.short	0x0100
        /*01ee*/ 	.byte	0x05
	.zero		1


	//   ....[16]....
        /*01f0*/ 	.word	0x000006d0
        /*01f4*/ 	.word	0x000000ff
        /*01f8*/ 	.word	0x00000040
        /*01fc*/ 	.short	0x0100
        /*01fe*/ 	.byte	0x05
	.zero		1


	//   ....[17]....
        /*0200*/ 	.word	0x000006e0
        /*0204*/ 	.word	0x000000ff
        /*0208*/ 	.word	0x000000a8
        /*020c*/ 	.short	0x0100
        /*020e*/ 	.byte	0x05
	.zero		1


	//   ....[18]....
        /*0210*/ 	.word	0x000006f0
        /*0214*/ 	.word	0x000000ff
        /*0218*/ 	.word	0x00000048
        /*021c*/ 	.short	0x0100
        /*021e*/ 	.byte	0x05
	.zero		1


	//   ....[19]....
        /*0220*/ 	.word	0x00000700
        /*0224*/ 	.word	0x000000ff
        /*0228*/ 	.word	0x000000b0
        /*022c*/ 	.short	0x0100
        /*022e*/ 	.byte	0x05
	.zero		1


	//   ....[20]....
        /*0230*/ 	.word	0x00000710
        /*0234*/ 	.word	0x000000ff
        /*0238*/ 	.word	0x00000050
        /*023c*/ 	.short	0x0100
        /*023e*/ 	.byte	0x05
	.zero		1


	//   ....[21]....
        /*0240*/ 	.word	0x00000720
        /*0244*/ 	.word	0x000000ff
        /*0248*/ 	.word	0x000000b8
        /*024c*/ 	.short	0x0100
        /*024e*/ 	.byte	0x05
	.zero		1


	//   ....[22]....
        /*0250*/ 	.word	0x00000730
        /*0254*/ 	.word	0x000000ff
        /*0258*/ 	.word	0x00000058
        /*025c*/ 	.short	0x0100
        /*025e*/ 	.byte	0x05
	.zero		1


	//   ....[23]....
        /*0260*/ 	.word	0x00000740
        /*0264*/ 	.word	0x000000ff
        /*0268*/ 	.word	0x000000c0
        /*026c*/ 	.short	0x0100
        /*026e*/ 	.byte	0x05
	.zero		1


	//   ....[24]....
        /*0270*/ 	.word	0x00000750
        /*0274*/ 	.word	0x000000ff
        /*0278*/ 	.word	0x00000060
        /*027c*/ 	.short	0x0100
        /*027e*/ 	.byte	0x05
	.zero		1


	//   ....[25]....
        /*0280*/ 	.word	0x00000760
        /*0284*/ 	.word	0x000000ff
        /*0288*/ 	.word	0x000000c8
        /*028c*/ 	.short	0x0100
        /*028e*/ 	.byte	0x05
	.zero		1


	//   ....[26]....
        /*0290*/ 	.word	0x000008a0
        /*0294*/ 	.word	0x000000ff
        /*0298*/ 	.word	0x000000d0
        /*029c*/ 	.short	0x0100
        /*029e*/ 	.byte	0x07
	.zero		1


	//   ....[27]....
        /*02a0*/ 	.word	0x000008b0
        /*02a4*/ 	.word	0x000000ff
        /*02a8*/ 	.word	0x000000e8
        /*02ac*/ 	.short	0x0100
        /*02ae*/ 	.byte	0x07
	.zero		1


	//   ....[28]....
        /*02b0*/ 	.word	0x000008c0
        /*02b4*/ 	.word	0x000000ff
        /*02b8*/ 	.word	0x000000d8
        /*02bc*/ 	.short	0x0100
        /*02be*/ 	.byte	0x07
	.zero		1


	//   ....[29]....
        /*02c0*/ 	.word	0x000008d0
        /*02c4*/ 	.word	0x000000ff
        /*02c8*/ 	.word	0x000000f0
        /*02cc*/ 	.short	0x0100
        /*02ce*/ 	.byte	0x07
	.zero		1


	//   ....[30]....
        /*02d0*/ 	.word	0x000008e0
        /*02d4*/ 	.word	0x000000ff
        /*02d8*/ 	.word	0x000000e0
        /*02dc*/ 	.short	0x0100
        /*02de*/ 	.byte	0x07
	.zero		1


	//   ....[31]....
        /*02e0*/ 	.word	0x000008f0
        /*02e4*/ 	.word	0x000000ff
        /*02e8*/ 	.word	0x000000f8
        /*02ec*/ 	.short	0x0100
        /*02ee*/ 	.byte	0x07
	.zero		1


	//   ....[32]....
        /*02f0*/ 	.word	0x000009e0
        /*02f4*/ 	.word	0x000000ff
        /*02f8*/ 	.word	0x00000100
        /*02fc*/ 	.short	0x0100
        /*02fe*/ 	.byte	0x05
	.zero		1


	//   ....[33]....
        /*0300*/ 	.word	0x000009f0
        /*0304*/ 	.word	0x000000ff
        /*0308*/ 	.word	0x00000108
        /*030c*/ 	.short	0x0100
        /*030e*/ 	.byte	0x05
	.zero		1


	//   ....[34]....
        /*0310*/ 	.word	0x00000b30
        /*0314*/ 	.word	0x000000ff
        /*0318*/ 	.word	0x00000110
        /*031c*/ 	.short	0x0100
        /*031e*/ 	.byte	0x05
	.zero		1


	//   ....[35]....
        /*0320*/ 	.word	0x00000b40
        /*0324*/ 	.word	0x000000ff
        /*0328*/ 	.word	0x00000120
        /*032c*/ 	.short	0x0100
        /*032e*/ 	.byte	0x05
	.zero		1


	//   ....[36]....
        /*0330*/ 	.word	0x00000b50
        /*0334*/ 	.word	0x000000ff
        /*0338*/ 	.word	0x00000118
        /*033c*/ 	.short	0x0100
        /*033e*/ 	.byte	0x05
	.zero		1


	//   ....[37]....
        /*0340*/ 	.word	0x00000b60
        /*0344*/ 	.word	0x000000ff
        /*0348*/ 	.word	0x00000128
        /*034c*/ 	.short	0x0100
        /*034e*/ 	.byte	0x05
	.zero		1


	//   ....[38]....
        /*0350*/ 	.word	0x00000c90
        /*0354*/ 	.word	0x000000ff
        /*0358*/ 	.word	0x00000130
        /*035c*/ 	.short	0x0100
        /*035e*/ 	.byte	0x07
	.zero		1


	//   ....[39]....
        /*0360*/ 	.word	0x00000ca0
        /*0364*/ 	.word	0x000000ff
        /*0368*/ 	.word	0x00000150
        /*036c*/ 	.short	0x0100
        /*036e*/ 	.byte	0x07
	.zero		1


	//   ....[40]....
        /*0370*/ 	.word	0x00000cb0
        /*0374*/ 	.word	0x000000ff
        /*0378*/ 	.word	0x00000138
        /*037c*/ 	.short	0x0100
        /*037e*/ 	.byte	0x07
	.zero		1


	//   ....[41]....
        /*0380*/ 	.word	0x00000cc0
        /*0384*/ 	.word	0x000000ff
        /*0388*/ 	.word	0x00000158
        /*038c*/ 	.short	0x0100
        /*038e*/ 	.byte	0x07
	.zero		1


	//   ....[42]....
        /*0390*/ 	.word	0x00000cd0
        /*0394*/ 	.word	0x000000ff
        /*0398*/ 	.word	0x00000140
        /*039c*/ 	.short	0x0100
        /*039e*/ 	.byte	0x07
	.zero		1


	//   ....[43]....
        /*03a0*/ 	.word	0x00000ce0
        /*03a4*/ 	.word	0x000000ff
        /*03a8*/ 	.word	0x00000160
        /*03ac*/ 	.short	0x0100
        /*03ae*/ 	.byte	0x07
	.zero		1


	//   ....[44]....
        /*03b0*/ 	.word	0x00000cf0
        /*03b4*/ 	.word	0x000000ff
        /*03b8*/ 	.word	0x00000148
        /*03bc*/ 	.short	0x0100
        /*03be*/ 	.byte	0x07
	.zero		1


	//   ....[45]....
        /*03c0*/ 	.word	0x00000d00
        /*03c4*/ 	.word	0x000000ff
        /*03c8*/ 	.word	0x00000168
        /*03cc*/ 	.short	0x0100
        /*03ce*/ 	.byte	0x07
	.zero		1


	//   ....[46]....
        /*03d0*/ 	.word	0x00000df0
        /*03d4*/ 	.word	0x000000ff
        /*03d8*/ 	.word	0x00000170
        /*03dc*/ 	.short	0x0100
        /*03de*/ 	.byte	0x05
	.zero		1


	//   ....[47]....
        /*03e0*/ 	.word	0x00000e00
        /*03e4*/ 	.word	0x000000ff
        /*03e8*/ 	.word	0x00000180
        /*03ec*/ 	.short	0x0100
        /*03ee*/ 	.byte	0x05
	.zero		1


	//   ....[48]....
        /*03f0*/ 	.word	0x00000e10
        /*03f4*/ 	.word	0x000000ff
        /*03f8*/ 	.word	0x00000178
        /*03fc*/ 	.short	0x0100
        /*03fe*/ 	.byte	0x05
	.zero		1


	//   ....[49]....
        /*0400*/ 	.word	0x00000e20
        /*0404*/ 	.word	0x000000ff
        /*0408*/ 	.word	0x00000188
        /*040c*/ 	.short	0x0100
        /*040e*/ 	.byte	0x05
	.zero		1


	//   ....[50]....
        /*0410*/ 	.word	0x000016f0
        /*0414*/ 	.word	0x00000002
        /*0418*/ 	.word	0x00000180
        /*041c*/ 	.short	0x010a
        /*041e*/ 	.byte	0xff
	.zero		1


	//   ....[51]....
        /*0420*/ 	.word	0x00001720
        /*0424*/ 	.word	0x00000002
        /*0428*/ 	.word	0x00000170
        /*042c*/ 	.short	0x0101
        /*042e*/ 	.byte	0xff
	.zero		1


	//   ....[52]....
        /*0430*/ 	.word	0x000017f0
        /*0434*/ 	.word	0x000000ff
        /*0438*/ 	.word	0x00000068
        /*043c*/ 	.short	0x010a
        /*043e*/ 	.byte	0x08
	.zero		1


	//   ....[53]....
        /*0440*/ 	.word	0x00001890
        /*0444*/ 	.word	0x000000ff
        /*0448*/ 	.word	0x00000068
        /*044c*/ 	.short	0x010a
        /*044e*/ 	.byte	0x21
	.zero		1


	//   ....[54]....
        /*0450*/ 	.word	0x000019f0
        /*0454*/ 	.word	0x000000ff
        /*0458*/ 	.word	0x00000068
        /*045c*/ 	.short	0x010a
        /*045e*/ 	.byte	0x08
	.zero		1


	//   ....[55]....
        /*0460*/ 	.word	0x00001ae0
        /*0464*/ 	.word	0x000000ff
        /*0468*/ 	.word	0x00000108
        /*046c*/ 	.short	0x0101
        /*046e*/ 	.byte	0x04
	.zero		1


	//   ....[56]....
        /*0470*/ 	.word	0x00001b00
        /*0474*/ 	.word	0x000000ff
        /*0478*/ 	.word	0x00000068
        /*047c*/ 	.short	0x010a
        /*047e*/ 	.byte	0x08
	.zero		1


	//   ....[57]....
        /*0480*/ 	.word	0x00001b80
        /*0484*/ 	.word	0x000000ff
        /*0488*/ 	.word	0x00000068
        /*048c*/ 	.short	0x010a
        /*048e*/ 	.byte	0x11
	.zero		1


	//   ....[58]....
        /*0490*/ 	.word	0x00001ce0
        /*0494*/ 	.word	0x000000ff
        /*0498*/ 	.word	0x00000068
        /*049c*/ 	.short	0x010a
        /*049e*/ 	.byte	0x08
	.zero		1


	//   ....[59]....
        /*04a0*/ 	.word	0x00001e00
        /*04a4*/ 	.word	0x00000002
        /*04a8*/ 	.word	0x00000110
        /*04ac*/ 	.short	0x010a
        /*04ae*/ 	.byte	0xff
	.zero		1


	//   ....[60]....
        /*04b0*/ 	.word	0x00001ec0
        /*04b4*/ 	.word	0x00000002
        /*04b8*/ 	.word	0x00000000
        /*04bc*/ 	.short	0x0101
        /*04be*/ 	.byte	0xff
	.zero		1


	//   ....[61]....
        /*04c0*/ 	.word	0x00002420
        /*04c4*/ 	.word	0x000000ff
        /*04c8*/ 	.word	0x00000000
        /*04cc*/ 	.short	0x010a
        /*04ce*/ 	.byte	0x05
	.zero		1


	//   ....[62]....
        /*04d0*/ 	.word	0x000024b0
        /*04d4*/ 	.word	0x000000ff
        /*04d8*/ 	.word	0x00000000
        /*04dc*/ 	.short	0x010a
        /*04de*/ 	.byte	0x05
	.zero		1


	//   ....[63]....
        /*04e0*/ 	.word	0x00002540
        /*04e4*/ 	.word	0x000000ff
        /*04e8*/ 	.word	0x00000000
        /*04ec*/ 	.short	0x010a
        /*04ee*/ 	.byte	0x05
	.zero		1


	//   ....[64]....
        /*04f0*/ 	.word	0x000025d0
        /*04f4*/ 	.word	0x000000ff
        /*04f8*/ 	.word	0x00000000
        /*04fc*/ 	.short	0x010a
        /*04fe*/ 	.byte	0x05
	.zero		1


	//   ....[65]....
        /*0500*/ 	.word	0x00002660
        /*0504*/ 	.word	0x000000ff
        /*0508*/ 	.word	0x00000000
        /*050c*/ 	.short	0x010a
        /*050e*/ 	.byte	0x05
	.zero		1


	//   ....[66]....
        /*0510*/ 	.word	0x000026f0
        /*0514*/ 	.word	0x000000ff
        /*0518*/ 	.word	0x00000000
        /*051c*/ 	.short	0x010a
        /*051e*/ 	.byte	0x05
	.zero		1


	//   ....[67]....
        /*0520*/ 	.word	0x00002780
        /*0524*/ 	.word	0x000000ff
        /*0528*/ 	.word	0x00000000
        /*052c*/ 	.short	0x010a
        /*052e*/ 	.byte	0x05
	.zero		1


	//   ....[68]....
        /*0530*/ 	.word	0x00002810
        /*0534*/ 	.word	0x000000ff
        /*0538*/ 	.word	0x00000000
        /*053c*/ 	.short	0x010a
        /*053e*/ 	.byte	0x05
	.zero		1


	//   ....[69]....
        /*0540*/ 	.word	0x000028a0
        /*0544*/ 	.word	0x000000ff
        /*0548*/ 	.word	0x00000000
        /*054c*/ 	.short	0x010a
        /*054e*/ 	.byte	0x05
	.zero		1


	//   ....[70]....
        /*0550*/ 	.word	0x00002930
        /*0554*/ 	.word	0x000000ff
        /*0558*/ 	.word	0x00000000
        /*055c*/ 	.short	0x010a
        /*055e*/ 	.byte	0x05
	.zero		1


	//   ....[71]....
        /*0560*/ 	.word	0x000029c0
        /*0564*/ 	.word	0x000000ff
        /*0568*/ 	.word	0x00000000
        /*056c*/ 	.short	0x010a
        /*056e*/ 	.byte	0x05
	.zero		1


	//   ....[72]....
        /*0570*/ 	.word	0x00002a50
        /*0574*/ 	.word	0x000000ff
        /*0578*/ 	.word	0x00000000
        /*057c*/ 	.short	0x010a
        /*057e*/ 	.byte	0x05
	.zero		1


	//   ....[73]....
        /*0580*/ 	.word	0x00002af0
        /*0584*/ 	.word	0x00000000
        /*0588*/ 	.word	0x00000000
        /*058c*/ 	.short	0x010a
        /*058e*/ 	.byte	0xff
	.zero		1


	//   ....[74]....
        /*0590*/ 	.word	0x00002c10
        /*0594*/ 	.word	0x00000000
        /*0598*/ 	.word	0x00000170
        /*059c*/ 	.short	0x010a
        /*059e*/ 	.byte	0xff
	.zero		1


	//   ....[75]....
        /*05a0*/ 	.word	0x00002c80
        /*05a4*/ 	.word	0x00000000
        /*05a8*/ 	.word	0x00000000
        /*05ac*/ 	.short	0x0101
        /*05ae*/ 	.byte	0xff
	.zero		1


	//   ....[76]....
        /*05b0*/ 	.word	0x00002ca0
        /*05b4*/ 	.word	0x000000ff
        /*05b8*/ 	.word	0x00000120
        /*05bc*/ 	.short	0x010a
        /*05be*/ 	.byte	0x05
	.zero		1


	//   ....[77]....
        /*05c0*/ 	.word	0x00002dc0
        /*05c4*/ 	.word	0x00000000
        /*05c8*/ 	.word	0x00000110
        /*05cc*/ 	.short	0x010a
        /*05ce*/ 	.byte	0xff
	.zero		1


	//   ....[78]....
        /*05d0*/ 	.word	0x00002ec0
        /*05d4*/ 	.word	0x00000000
        /*05d8*/ 	.word	0x00000000
        /*05dc*/ 	.short	0x0101
        /*05de*/ 	.byte	0xff
	.zero		1


	//   ....[79]....
        /*05e0*/ 	.word	0x00002f50
        /*05e4*/ 	.word	0x000000ff
        /*05e8*/ 	.word	0x00000120
        /*05ec*/ 	.short	0x0106
        /*05ee*/ 	.byte	0x05
	.zero		1


	//   ....[80]....
        /*05f0*/ 	.word	0x00002f70
        /*05f4*/ 	.word	0x000000ff
        /*05f8*/ 	.word	0x00000120
        /*05fc*/ 	.short	0x010a
        /*05fe*/ 	.byte	0x05
	.zero		1


	//   ....[81]....
        /*0600*/ 	.word	0x00003000
        /*0604*/ 	.word	0x000000ff
        /*0608*/ 	.word	0x00000120
        /*060c*/ 	.short	0x0106
        /*060e*/ 	.byte	0x04
	.zero		1


	//   ....[82]....
        /*0610*/ 	.word	0x00003040
        /*0614*/ 	.word	0x00000000
        /*0618*/ 	.word	0x00000120
        /*061c*/ 	.short	0x010a
        /*061e*/ 	.byte	0xff
	.zero		1


	//   ....[83]....
        /*0620*/ 	.word	0x00003580
        /*0624*/ 	.word	0x00000000
        /*0628*/ 	.word	0x00000110
        /*062c*/ 	.short	0x010a
        /*062e*/ 	.byte	0xff
	.zero		1


	//   ....[84]....
        /*0630*/ 	.word	0x00003680
        /*0634*/ 	.word	0x00000003
        /*0638*/ 	.word	0x00000000
        /*063c*/ 	.short	0x0101
        /*063e*/ 	.byte	0xff
	.zero		1


	//   ....[85]....
        /*0640*/ 	.word	0x00003690
        /*0644*/ 	.word	0x000000ff
        /*0648*/ 	.word	0x00000000
        /*064c*/ 	.short	0x010a
        /*064e*/ 	.byte	0x06
	.zero		1


	//   ....[86]....
        /*0650*/ 	.word	0x00003710
        /*0654*/ 	.word	0x000000ff
        /*0658*/ 	.word	0x00000150
        /*065c*/ 	.short	0x010a
        /*065e*/ 	.byte	0x07
	.zero		1


	//   ....[87]....
        /*0660*/ 	.word	0x000037f0
        /*0664*/ 	.word	0x000000ff
        /*0668*/ 	.word	0x00000000
        /*066c*/ 	.short	0x010a
        /*066e*/ 	.byte	0x06
	.zero		1


	//   ....[88]....
        /*0670*/ 	.word	0x00003920
        /*0674*/ 	.word	0x000000ff
        /*0678*/ 	.word	0x00000000
        /*067c*/ 	.short	0x010a
        /*067e*/ 	.byte	0x1a
	.zero		1


	//   ....[89]....
        /*0680*/ 	.word	0x00003bc0
        /*0684*/ 	.word	0x000000ff
        /*0688*/ 	.word	0x00000000
        /*068c*/ 	.short	0x010a
        /*068e*/ 	.byte	0x06
	.zero		1


	//   ....[90]....
        /*0690*/ 	.word	0x00003c50
        /*0694*/ 	.word	0x000000ff
        /*0698*/ 	.word	0x00000000
        /*069c*/ 	.short	0x010a
        /*069e*/ 	.byte	0x06
	.zero		1


	//   ....[91]....
        /*06a0*/ 	.word	0x00003ce0
        /*06a4*/ 	.word	0x000000ff
        /*06a8*/ 	.word	0x00000000
        /*06ac*/ 	.short	0x010a
        /*06ae*/ 	.byte	0x06
	.zero		1


	//   ....[92]....
        /*06b0*/ 	.word	0x00003d70
        /*06b4*/ 	.word	0x000000ff
        /*06b8*/ 	.word	0x00000000
        /*06bc*/ 	.short	0x010a
        /*06be*/ 	.byte	0x07
	.zero		1


	//   ....[93]....
        /*06c0*/ 	.word	0x000041a0
        /*06c4*/ 	.word	0x00000000
        /*06c8*/ 	.word	0x00000110
        /*06cc*/ 	.short	0x010a
        /*06ce*/ 	.byte	0xff
	.zero		1


	//   ....[94]....
        /*06d0*/ 	.word	0x00004260
        /*06d4*/ 	.word	0x00000000
        /*06d8*/ 	.word	0x00000000
        /*06dc*/ 	.short	0x0101
        /*06de*/ 	.byte	0xff
	.zero		1


	//   ....[95]....
        /*06e0*/ 	.word	0x00004580
        /*06e4*/ 	.word	0x000000ff
        /*06e8*/ 	.word	0x00000108
        /*06ec*/ 	.short	0x010a
        /*06ee*/ 	.byte	0x07
	.zero		1


	//   ....[96]....
        /*06f0*/ 	.word	0x000047a0
        /*06f4*/ 	.word	0x000000ff
        /*06f8*/ 	.word	0x000000e8
        /*06fc*/ 	.short	0x010a
        /*06fe*/ 	.byte	0x0f
	.zero		1


	//   ....[97]....
        /*0700*/ 	.word	0x000049a0
        /*0704*/ 	.word	0x000000ff
        /*0708*/ 	.word	0x000000d0
        /*070c*/ 	.short	0x010b
        /*070e*/ 	.byte	0x0f
	.zero		1


	//   ....[98]....
        /*0710*/ 	.word	0x000049f0
        /*0714*/ 	.word	0x000000ff
        /*0718*/ 	.word	0x00000000
        /*071c*/ 	.short	0x0101
        /*071e*/ 	.byte	0x10
	.zero		1


	//   ....[99]....
        /*0720*/ 	.word	0x00004a30
        /*0724*/ 	.word	0x000000ff
        /*0728*/ 	.word	0x000000e8
        /*072c*/ 	.short	0x010a
        /*072e*/ 	.byte	0x0d
	.zero		1


	//   ....[100]....
        /*0730*/ 	.word	0x00004c70
        /*0734*/ 	.word	0x000000ff
        /*0738*/ 	.word	0x000000d0
        /*073c*/ 	.short	0x010b
        /*073e*/ 	.byte	0x0d
	.zero		1


	//   ....[101]....
        /*0740*/ 	.word	0x00004ce0
        /*0744*/ 	.word	0x000000ff
        /*0748*/ 	.word	0x00000000
        /*074c*/ 	.short	0x0101
        /*074e*/ 	.byte	0x0f
	.zero		1


	//   ....[102]....
        /*0750*/ 	.word	0x00004d30
        /*0754*/ 	.word	0x000000ff
        /*0758*/ 	.word	0x00000000
        /*075c*/ 	.short	0x010a
        /*075e*/ 	.byte	0x04
	.zero		1


	//   ....[103]....
        /*0760*/ 	.word	0x00004dc0
        /*0764*/ 	.word	0x000000ff
        /*0768*/ 	.word	0x00000000
        /*076c*/ 	.short	0x010a
        /*076e*/ 	.byte	0x04
	.zero		1


	//   ....[104]....
        /*0770*/ 	.word	0x00004e60
        /*0774*/ 	.word	0x00000000
        /*0778*/ 	.word	0x00000000
        /*077c*/ 	.short	0x010a
        /*077e*/ 	.byte	0xff
	.zero		1


	//   ....[105]....
        /*0780*/ 	.word	0x000051d0
        /*0784*/ 	.word	0x00000000
        /*0788*/ 	.word	0x00000110
        /*078c*/ 	.short	0x010a
        /*078e*/ 	.byte	0xff
	.zero		1


	//   ....[106]....
        /*0790*/ 	.word	0x000052e0
        /*0794*/ 	.word	0x00000000
        /*0798*/ 	.word	0x00000000
        /*079c*/ 	.short	0x0101
        /*079e*/ 	.byte	0xff
	.zero		1


	//   ....[107]....
        /*07a0*/ 	.word	0x00005cf0
        /*07a4*/ 	.word	0x00000002
        /*07a8*/ 	.word	0x000000d0
        /*07ac*/ 	.short	0x010a
        /*07ae*/ 	.byte	0xff
	.zero		1


	//   ....[108]....
        /*07b0*/ 	.word	0x00005d30
        /*07b4*/ 	.word	0x0000002c
        /*07b8*/ 	.word	0x00000130
        /*07bc*/ 	.short	0x010a
        /*07be*/ 	.byte	0xff
	.zero		1


	//   ....[109]....
        /*07c0*/ 	.word	0x00005e20
        /*07c4*/ 	.word	0x00000002
        /*07c8*/ 	.word	0x000000d0
        /*07cc*/ 	.short	0x010a
        /*07ce*/ 	.byte	0xff
	.zero		1


	//   ....[110]....
        /*07d0*/ 	.word	0x00005fb0
        /*07d4*/ 	.word	0x0000002c
        /*07d8*/ 	.word	0x00000130
        /*07dc*/ 	.short	0x010a
        /*07de*/ 	.byte	0xff
	.zero		1


	//   ....[111]....
        /*07e0*/ 	.word	0x00006770
        /*07e4*/ 	.word	0x00000000
        /*07e8*/ 	.word	0x00000000
        /*07ec*/ 	.short	0x0101
        /*07ee*/ 	.byte	0xff
	.zero		1


	//   ....[112]....
        /*07f0*/ 	.word	0x00006780
        /*07f4*/ 	.word	0x00000002
        /*07f8*/ 	.word	0x000000d0
        /*07fc*/ 	.short	0x010a
        /*07fe*/ 	.byte	0xff
	.zero		1


	//   ....[113]....
        /*0800*/ 	.word	0x00006840
        /*0804*/ 	.word	0x00000002
        /*0808*/ 	.word	0x000000d0
        /*080c*/ 	.short	0x010a
        /*080e*/ 	.byte	0xff
	.zero		1


	//   ....[114]....
        /*0810*/ 	.word	0x00006ba0
        /*0814*/ 	.word	0x000000ff
        /*0818*/ 	.word	0x00000000
        /*081c*/ 	.short	0x0101
        /*081e*/ 	.byte	0x05
	.zero		1


	//   ....[115]....
        /*0820*/ 	.word	0x00007130
        /*0824*/ 	.word	0x00000000
        /*0828*/ 	.word	0x00000000
        /*082c*/ 	.short	0x0101
        /*082e*/ 	.byte	0xff
	.zero		1


	//   ....[116]....
        /*0830*/ 	.word	0x000073a0
        /*0834*/ 	.word	0x000000ff
        /*0838*/ 	.word	0x00000000
        /*083c*/ 	.short	0x0101
        /*083e*/ 	.byte	0x04
	.zero		1


	//   ....[117]....
        /*0840*/ 	.word	0x000073c0
        /*0844*/ 	.word	0x00000002
        /*0848*/ 	.word	0x00000180
        /*084c*/ 	.short	0x010a
        /*084e*/ 	.byte	0xff
	.zero		1


	//   ....[118]....
        /*0850*/ 	.word	0x00007420
        /*0854*/ 	.word	0x00000002
        /*0858*/ 	.word	0x00000068
        /*085c*/ 	.short	0x010a
        /*085e*/ 	.byte	0xff
	.zero		1


	//   ....[119]....
        /*0860*/ 	.word	0x00007480
        /*0864*/ 	.word	0x00000002
        /*0868*/ 	.word	0x00000068
        /*086c*/ 	.short	0x010a
        /*086e*/ 	.byte	0xff
	.zero		1


	//   ....[120]....
        /*0870*/ 	.word	0x000074d0
        /*0874*/ 	.word	0x00000002
        /*0878*/ 	.word	0x00000110
        /*087c*/ 	.short	0x010a
        /*087e*/ 	.byte	0xff
	.zero		1


	//   ....[121]....
        /*0880*/ 	.word	0x00007530
        /*0884*/ 	.word	0x00000000
        /*0888*/ 	.word	0x00000000
        /*088c*/ 	.short	0x010a
        /*088e*/ 	.byte	0xff
	.zero		1


	//   ....[122]....
        /*0890*/ 	.word	0x00007590
        /*0894*/ 	.word	0x00000000
        /*0898*/ 	.word	0x00000000
        /*089c*/ 	.short	0x010a
        /*089e*/ 	.byte	0xff
	.zero		1


	//   ....[123]....
        /*08a0*/ 	.word	0x000075f0
        /*08a4*/ 	.word	0x00000000
        /*08a8*/ 	.word	0x00000000
        /*08ac*/ 	.short	0x010a
        /*08ae*/ 	.byte	0xff
	.zero		1


	//   ....[124]....
        /*08b0*/ 	.word	0x00007650
        /*08b4*/ 	.word	0x00000000
        /*08b8*/ 	.word	0x00000000
        /*08bc*/ 	.short	0x010a
        /*08be*/ 	.byte	0xff
	.zero		1


	//   ....[125]....
        /*08c0*/ 	.word	0x000076b0
        /*08c4*/ 	.word	0x00000000
        /*08c8*/ 	.word	0x00000000
        /*08cc*/ 	.short	0x010a
        /*08ce*/ 	.byte	0xff
	.zero		1


	//   ....[126]....
        /*08d0*/ 	.word	0x00007710
        /*08d4*/ 	.word	0x00000000
        /*08d8*/ 	.word	0x00000000
        /*08dc*/ 	.short	0x010a
        /*08de*/ 	.byte	0xff
	.zero		1


	//   ....[127]....
        /*08e0*/ 	.word	0x00007770
        /*08e4*/ 	.word	0x00000000
        /*08e8*/ 	.word	0x00000000
        /*08ec*/ 	.short	0x010a
        /*08ee*/ 	.byte	0xff
	.zero		1


	//   ....[128]....
        /*08f0*/ 	.word	0x000077d0
        /*08f4*/ 	.word	0x00000000
        /*08f8*/ 	.word	0x00000000
        /*08fc*/ 	.short	0x010a
        /*08fe*/ 	.byte	0xff
	.zero		1


	//   ....[129]....
        /*0900*/ 	.word	0x00007830
        /*0904*/ 	.word	0x00000000
        /*0908*/ 	.word	0x00000000
        /*090c*/ 	.short	0x010a
        /*090e*/ 	.byte	0xff
	.zero		1


	//   ....[130]....
        /*0910*/ 	.word	0x00007890
        /*0914*/ 	.word	0x00000000
        /*0918*/ 	.word	0x00000000
        /*091c*/ 	.short	0x010a
        /*091e*/ 	.byte	0xff
	.zero		1


	//   ....[131]....
        /*0920*/ 	.word	0x000078f0
        /*0924*/ 	.word	0x00000000
        /*0928*/ 	.word	0x00000000
        /*092c*/ 	.short	0x010a
        /*092e*/ 	.byte	0xff
	.zero		1


	//   ....[132]....
        /*0930*/ 	.word	0x00007950
        /*0934*/ 	.word	0x00000000
        /*0938*/ 	.word	0x00000000
        /*093c*/ 	.short	0x010a
        /*093e*/ 	.byte	0xff
	.zero		1


	//   ....[133]....
        /*0940*/ 	.word	0x000079a0
        /*0944*/ 	.word	0x00000000
        /*0948*/ 	.word	0x00000170
        /*094c*/ 	.short	0x010a
        /*094e*/ 	.byte	0xff
	.zero		1


	//   ....[134]....
        /*0950*/ 	.word	0x00007a00
        /*0954*/ 	.word	0x00000000
        /*0958*/ 	.word	0x00000120
        /*095c*/ 	.short	0x010a
        /*095e*/ 	.byte	0xff
	.zero		1


	//   ....[135]....
        /*0960*/ 	.word	0x00007a50
        /*0964*/ 	.word	0x00000000
        /*0968*/ 	.word	0x00000110
        /*096c*/ 	.short	0x010a
        /*096e*/ 	.byte	0xff
	.zero		1


	//   ....[136]....
        /*0970*/ 	.word	0x00007ab0
        /*0974*/ 	.word	0x00000000
        /*0978*/ 	.word	0x00000120
        /*097c*/ 	.short	0x010a
        /*097e*/ 	.byte	0xff
	.zero		1


	//   ....[137]....
        /*0980*/ 	.word	0x00007b00
        /*0984*/ 	.word	0x00000000
        /*0988*/ 	.word	0x00000110
        /*098c*/ 	.short	0x010a
        /*098e*/ 	.byte	0xff
	.zero		1


	//   ....[138]....
        /*0990*/ 	.word	0x00007b60
        /*0994*/ 	.word	0x00000002
        /*0998*/ 	.word	0x00000150
        /*099c*/ 	.short	0x010a
        /*099e*/ 	.byte	0xff
	.zero		1


	//   ....[139]....
        /*09a0*/ 	.word	0x00007bc0
        /*09a4*/ 	.word	0x00000000
        /*09a8*/ 	.word	0x00000000
        /*09ac*/ 	.short	0x010a
        /*09ae*/ 	.byte	0xff
	.zero		1


	//   ....[140]....
        /*09b0*/ 	.word	0x00007c20
        /*09b4*/ 	.word	0x00000000
        /*09b8*/ 	.word	0x00000000
        /*09bc*/ 	.short	0x010a
        /*09be*/ 	.byte	0xff
	.zero		1


	//   ....[141]....
        /*09c0*/ 	.word	0x00007c80
        /*09c4*/ 	.word	0x00000000
        /*09c8*/ 	.word	0x00000000
        /*09cc*/ 	.short	0x010a
        /*09ce*/ 	.byte	0xff
	.zero		1


	//   ....[142]....
        /*09d0*/ 	.word	0x00007ce0
        /*09d4*/ 	.word	0x00000000
        /*09d8*/ 	.word	0x00000000
        /*09dc*/ 	.short	0x010a
        /*09de*/ 	.byte	0xff
	.zero		1


	//   ....[143]....
        /*09e0*/ 	.word	0x00007d40
        /*09e4*/ 	.word	0x00000000
        /*09e8*/ 	.word	0x00000000
        /*09ec*/ 	.short	0x010a
        /*09ee*/ 	.byte	0xff
	.zero		1


	//   ....[144]....
        /*09f0*/ 	.word	0x00007d90
        /*09f4*/ 	.word	0x00000000
        /*09f8*/ 	.word	0x00000110
        /*09fc*/ 	.short	0x010a
        /*09fe*/ 	.byte	0xff
	.zero		1


	//   ....[145]....
        /*0a00*/ 	.word	0x00007df0
        /*0a04*/ 	.word	0x00000000
        /*0a08*/ 	.word	0x00000108
        /*0a0c*/ 	.short	0x010a
        /*0a0e*/ 	.byte	0xff
	.zero		1


	//   ....[146]....
        /*0a10*/ 	.word	0x00007e50
        /*0a14*/ 	.word	0x00000000
        /*0a18*/ 	.word	0x000000e8
        /*0a1c*/ 	.short	0x010a
        /*0a1e*/ 	.byte	0xff
	.zero		1


	//   ....[147]....
        /*0a20*/ 	.word	0x00007eb0
        /*0a24*/ 	.word	0x00000000
        /*0a28*/ 	.word	0x000000e8
        /*0a2c*/ 	.short	0x010a
        /*0a2e*/ 	.byte	0xff
	.zero		1


	//   ....[148]....
        /*0a30*/ 	.word	0x00007f10
        /*0a34*/ 	.word	0x00000000
        /*0a38*/ 	.word	0x00000000
        /*0a3c*/ 	.short	0x010a
        /*0a3e*/ 	.byte	0xff
	.zero		1


	//   ....[149]....
        /*0a40*/ 	.word	0x00007f70
        /*0a44*/ 	.word	0x00000000
        /*0a48*/ 	.word	0x00000000
        /*0a4c*/ 	.short	0x010a
        /*0a4e*/ 	.byte	0xff
	.zero		1


	//   ....[150]....
        /*0a50*/ 	.word	0x00007fc0
        /*0a54*/ 	.word	0x00000000
        /*0a58*/ 	.word	0x00000110
        /*0a5c*/ 	.short	0x010a
        /*0a5e*/ 	.byte	0xff
	.zero		1


	//   ....[151]....
        /*0a60*/ 	.word	0x00008010
        /*0a64*/ 	.word	0x00000002
        /*0a68*/ 	.word	0x000000d0
        /*0a6c*/ 	.short	0x010a
        /*0a6e*/ 	.byte	0xff
	.zero		1


	//   ....[152]....
        /*0a70*/ 	.word	0x00008060
        /*0a74*/ 	.word	0x0000002c
        /*0a78*/ 	.word	0x00000130
        /*0a7c*/ 	.short	0x010a
        /*0a7e*/ 	.byte	0xff
	.zero		1


	//   ....[153]....
        /*0a80*/ 	.word	0x000080b0
        /*0a84*/ 	.word	0x00000002
        /*0a88*/ 	.word	0x000000d0
        /*0a8c*/ 	.short	0x010a
        /*0a8e*/ 	.byte	0xff
	.zero		1


	//----- nvinfo : EIATTR_NUM_MBARRIERS
	.align		4
.L_47:
        /*0a90*/ 	.byte	0x03, 0x38
        /*0a92*/ 	.short	0x0032


	//----- nvinfo : EIATTR_EXIT_INSTR_OFFSETS
	.align		4
        /*0a94*/ 	.byte	0x04, 0x1c
        /*0a96*/ 	.short	(.L_49 - .L_48)


	//   ....[0]....
.L_48:
        /*0a98*/ 	.word	0x00002b20


	//   ....[1]....
        /*0a9c*/ 	.word	0x00003010


	//   ....[2]....
        /*0aa0*/ 	.word	0x00003070


	//   ....[3]....
        /*0aa4*/ 	.word	0x00003fd0


	//   ....[4]....
        /*0aa8*/ 	.word	0x00004e90


	//   ....[5]....
        /*0aac*/ 	.word	0x00004ed0


	//   ....[6]....
        /*0ab0*/ 	.word	0x00007290


	//   ....[7]....
        /*0ab4*/ 	.word	0x00007310


	//   ....[8]....
        /*0ab8*/ 	.word	0x00007340


	//   ....[9]....
        /*0abc*/ 	.word	0x000073b0


	//----- nvinfo : EIATTR_MAX_THREADS
	.align		4
.L_49:
        /*0ac0*/ 	.byte	0x04, 0x05
        /*0ac2*/ 	.short	(.L_51 - .L_50)
.L_50:
        /*0ac4*/ 	.word	0x00000100
        /*0ac8*/ 	.word	0x00000001
        /*0acc*/ 	.word	0x00000001


	//----- nvinfo : EIATTR_CRS_STACK_SIZE
	.align		4
.L_51:
        /*0ad0*/ 	.byte	0x04, 0x1e
        /*0ad2*/ 	.short	(.L_53 - .L_52)
.L_52:
        /*0ad4*/ 	.word	0x00000000


	//----- nvinfo : EIATTR_CBANK_PARAM_SIZE
	.align		4
.L_53:
        /*0ad8*/ 	.byte	0x03, 0x19
        /*0ada*/ 	.short	0x0800


	//----- nvinfo : EIATTR_PARAM_CBANK
	.align		4
        /*0adc*/ 	.byte	0x04, 0x0a
        /*0ade*/ 	.short	(.L_55 - .L_54)
	.align		4
.L_54:
        /*0ae0*/ 	.word	index@(.nv.constant0._ZN7cutlass13device_kernelINS_4gemm6kernel13GemmUniversalIN4cute5tupleIJiiiiEEENS1_10collective13CollectiveMmaINS1_35MainloopSm100TmaUmmaWarpSpecializedILi13ELi2ELi4ENS5_IJNS4_1CILi1EEESB_SB_EEEEENS5_IJNSA_ILi64EEESE_SE_EEENS_10bfloat16_tENS5_IJlSB_lEEESG_SH_NS4_8TiledMMAINS4_8MMA_AtomIJNS4_20SM100_MMA_F16BF16_SSISG_SG_fLi64ELi64ELNS4_4UMMA5MajorE0ELSM_0ELNSL_7ScaleInE0ELSN_0EEEEEENS4_6LayoutISC_NS5_IJNSA_ILi0EEESR_SR_EEEEENS5_IJNS4_10UnderscoreESU_SU_EEEEENS4_13SM90_TMA_LOADENS4_14ComposedLayoutINS4_7SwizzleILi3ELi4ELi3EEENS4_18smem_ptr_flag_bitsILi16EEENSQ_INS5_IJNSA_ILi8EEESE_EEENS5_IJSE_SB_EEEEEEEvNS4_8identityESX_S17_vS18_EENS_8epilogue10collective18CollectiveEpilogueINS1A_23Sm100TmaWarpSpecializedILi3ELi2ELi16ELb1ELb0EEEJSF_NS5_IJNSQ_ISE_SB_EENSQ_INSA_ILi32EEESB_EEEEESG_SH_SG_SH_NS1A_6fusion15FusionCallbacksIS1E_NS1J_17LinearCombinationISG_fSG_fLNS_15FloatRoundStyleE2EEESF_S1I_JEEENS4_5SM1004TMEM4LOAD26SM100_TMEM_LOAD_16dp256b4xESX_NSY_INSZ_ILi2ELi4ELi3EEES12_NSQ_INS5_IJS13_S1G_EEENS5_IJS1G_SB_EEEEEEENS4_17SM75_U32x4_LDSM_NENS4_14SM90_TMA_STOREES1X_NS4_17SM90_U32x4_STSM_NENS4_39AutoVectorizingCopyWithAssumedAlignmentILi128EEEEEEvvEEEEvNT_6ParamsE)
        /*0ae4*/ 	.short	0x0380
        /*0ae6*/ 	.short	0x0800


	//----- nvinfo : EIATTR_SW_WAR
	.align		4
.L_55:
        /*0ae8*/ 	.byte	0x04, 0x36
        /*0aea*/ 	.short	(.L_57 - .L_56)
.L_56:
        /*0aec*/ 	.word	0x00000008
.L_57:


//--------------------- .nv.callgraph             --------------------------
	.section	.nv.callgraph,"",@"SHT_CUDA_CALLGRAPH"
	.align	4
	.sectionentsize	8
	.align		4
        /*0000*/ 	.word	0x00000000
	.align		4
        /*0004*/ 	.word	0xffffffff
	.align		4
        /*0008*/ 	.word	index@(_ZN7cutlass13device_kernelINS_4gemm6kernel13GemmUniversalIN4cute5tupleIJiiiiEEENS1_10collective13CollectiveMmaINS1_35MainloopSm100TmaUmmaWarpSpecializedILi13ELi2ELi4ENS5_IJNS4_1CILi1EEESB_SB_EEEEENS5_IJNSA_ILi64EEESE_SE_EEENS_10bfloat16_tENS5_IJlSB_lEEESG_SH_NS4_8TiledMMAINS4_8MMA_AtomIJNS4_20SM100_MMA_F16BF16_SSISG_SG_fLi64ELi64ELNS4_4UMMA5MajorE0ELSM_0ELNSL_7ScaleInE0ELSN_0EEEEEENS4_6LayoutISC_NS5_IJNSA_ILi0EEESR_SR_EEEEENS5_IJNS4_10UnderscoreESU_SU_EEEEENS4_13SM90_TMA_LOADENS4_14ComposedLayoutINS4_7SwizzleILi3ELi4ELi3EEENS4_18smem_ptr_flag_bitsILi16EEENSQ_INS5_IJNSA_ILi8EEESE_EEENS5_IJSE_SB_EEEEEEEvNS4_8identityESX_S17_vS18_EENS_8epilogue10collective18CollectiveEpilogueINS1A_23Sm100TmaWarpSpecializedILi3ELi2ELi16ELb1ELb0EEEJSF_NS5_IJNSQ_ISE_SB_EENSQ_INSA_ILi32EEESB_EEEEESG_SH_SG_SH_NS1A_6fusion15FusionCallbacksIS1E_NS1J_17LinearCombinationISG_fSG_fLNS_15FloatRoundStyleE2EEESF_S1I_JEEENS4_5SM1004TMEM4LOAD26SM100_TMEM_LOAD_16dp256b4xESX_NSY_INSZ_ILi2ELi4ELi3EEES12_NSQ_INS5_IJS13_S1G_EEENS5_IJS1G_SB_EEEEEEENS4_17SM75_U32x4_LDSM_NENS4_14SM90_TMA_STOREES1X_NS4_17SM90_U32x4_STSM_NENS4_39AutoVectorizingCopyWithAssumedAlignmentILi128EEEEEEvvEEEEvNT_6ParamsE)
	.align		4
        /*000c*/ 	.word	index@(__assertfail)
	.align		4
        /*0010*/ 	.word	0x00000000
	.align		4
        /*0014*/ 	.word	0xfffffffe
	.align		4
        /*0018*/ 	.word	0x00000000
	.align		4
        /*001c*/ 	.word	0xfffffffd
	.align		4
        /*0020*/ 	.word	0x00000000
	.align		4
        /*0024*/ 	.word	0xfffffffc


//--------------------- .nv.constant4             --------------------------
	.section	.nv.constant4,"a",@progbits
	.align	8
	.align		8
.nv.constant4:
        /*0000*/ 	.dword	__assertfail
	.align		8
        /*0008*/ 	.dword	__unnamed_1
	.align		8
        /*0010*/ 	.dword	__unnamed_2
	.align		8
        /*0018*/ 	.dword	_ZN40_INTERNAL_c4294cc6_4_k_cu_62b66cfc_115104cuda3std3__45__cpo5beginE
	.align		8
        /*0020*/ 	.dword	_ZN40_INTERNAL_c4294cc6_4_k_cu_62b66cfc_115104cuda3std3__45__cpo3endE
	.align		8
        /*0028*/ 	.dword	_ZN40_INTERNAL_c4294cc6_4_k_cu_62b66cfc_115104cuda3std3__45__cpo6cbeginE
	.align		8
        /*0030*/ 	.dword	_ZN40_INTERNAL_c4294cc6_4_k_cu_62b66cfc_115104cuda3std3__45__cpo4cendE
	.align		8
        /*0038*/ 	.dword	_ZN40_INTERNAL_c4294cc6_4_k_cu_62b66cfc_115104cuda3std3__442_GLOBAL__N__c4294cc6_4_k_cu_62b66cfc_115106ignoreE
	.align		8
        /*0040*/ 	.dword	_ZN40_INTERNAL_c4294cc6_4_k_cu_62b66cfc_115104cuda3std3__419piecewise_constructE
	.align		8
        /*0048*/ 	.dword	_ZN40_INTERNAL_c4294cc6_4_k_cu_62b66cfc_115104cuda3std3__48in_placeE
	.align		8
        /*0050*/ 	.dword	_ZN40_INTERNAL_c4294cc6_4_k_cu_62b66cfc_115104cuda3std6ranges3__45__cpo4swapE
	.align		8
        /*0058*/ 	.dword	_ZN40_INTERNAL_c4294cc6_4_k_cu_62b66cfc_115104cuda3std6ranges3__45__cpo9iter_moveE
	.align		8
        /*0060*/ 	.dword	_ZN40_INTERNAL_c4294cc6_4_k_cu_62b66cfc_115104cute7productE
	.align		8
        /*0068*/ 	.dword	_ZN40_INTERNAL_c4294cc6_4_k_cu_62b66cfc_115104cute1_E
	.align		8
        /*0070*/ 	.dword	$str$25
	.align		8
        /*0078*/ 	.dword	$str$26
	.align		8
        /*0080*/ 	.dword	$str$27
	.align		8
        /*0088*/ 	.dword	$str$28


//--------------------- .text._ZN7cutlass13device_kernelINS_4gemm6kernel13GemmUniversalIN4cute5tupleIJiiiiEEENS1_10collective13CollectiveMmaINS1_35MainloopSm100TmaUmmaWarpSpecializedILi13ELi2ELi4ENS5_IJNS4_1CILi1EEESB_SB_EEEEENS5_IJNSA_ILi64EEESE_SE_EEENS_10bfloat16_tENS5_IJlSB_lEEESG_SH_NS4_8TiledMMAINS4_8MMA_AtomIJNS4_20SM100_MMA_F16BF16_SSISG_SG_fLi64ELi64ELNS4_4UMMA5MajorE0ELSM_0ELNSL_7ScaleInE0ELSN_0EEEEEENS4_6LayoutISC_NS5_IJNSA_ILi0EEESR_SR_EEEEENS5_IJNS4_10UnderscoreESU_SU_EEEEENS4_13SM90_TMA_LOADENS4_14ComposedLayoutINS4_7SwizzleILi3ELi4ELi3EEENS4_18smem_ptr_flag_bitsILi16EEENSQ_INS5_IJNSA_ILi8EEESE_EEENS5_IJSE_SB_EEEEEEEvNS4_8identityESX_S17_vS18_EENS_8epilogue10collective18CollectiveEpilogueINS1A_23Sm100TmaWarpSpecializedILi3ELi2ELi16ELb1ELb0EEEJSF_NS5_IJNSQ_ISE_SB_EENSQ_INSA_ILi32EEESB_EEEEESG_SH_SG_SH_NS1A_6fusion15FusionCallbacksIS1E_NS1J_17LinearCombinationISG_fSG_fLNS_15FloatRoundStyleE2EEESF_S1I_JEEENS4_5SM1004TMEM4LOAD26SM100_TMEM_LOAD_16dp256b4xESX_NSY_INSZ_ILi2ELi4ELi3EEES12_NSQ_INS5_IJS13_S1G_EEENS5_IJS1G_SB_EEEEEEENS4_17SM75_U32x4_LDSM_NENS4_14SM90_TMA_STOREES1X_NS4_17SM90_U32x4_STSM_NENS4_39AutoVectorizingCopyWithAssumedAlignmentILi128EEEEEEvvEEEEvNT_6ParamsE --------------------------
	.section	.text._ZN7cutlass13device_kernelINS_4gemm6kernel13GemmUniversalIN4cute5tupleIJiiiiEEENS1_10collective13CollectiveMmaINS1_35MainloopSm100TmaUmmaWarpSpecializedILi13ELi2ELi4ENS5_IJNS4_1CILi1EEESB_SB_EEEEENS5_IJNSA_ILi64EEESE_SE_EEENS_10bfloat16_tENS5_IJlSB_lEEESG_SH_NS4_8TiledMMAINS4_8MMA_AtomIJNS4_20SM100_MMA_F16BF16_SSISG_SG_fLi64ELi64ELNS4_4UMMA5MajorE0ELSM_0ELNSL_7ScaleInE0ELSN_0EEEEEENS4_6LayoutISC_NS5_IJNSA_ILi0EEESR_SR_EEEEENS5_IJNS4_10UnderscoreESU_SU_EEEEENS4_13SM90_TMA_LOADENS4_14ComposedLayoutINS4_7SwizzleILi3ELi4ELi3EEENS4_18smem_ptr_flag_bitsILi16EEENSQ_INS5_IJNSA_ILi8EEESE_EEENS5_IJSE_SB_EEEEEEEvNS4_8identityESX_S17_vS18_EENS_8epilogue10collective18CollectiveEpilogueINS1A_23Sm100TmaWarpSpecializedILi3ELi2ELi16ELb1ELb0EEEJSF_NS5_IJNSQ_ISE_SB_EENSQ_INSA_ILi32EEESB_EEEEESG_SH_SG_SH_NS1A_6fusion15FusionCallbacksIS1E_NS1J_17LinearCombinationISG_fSG_fLNS_15FloatRoundStyleE2EEESF_S1I_JEEENS4_5SM1004TMEM4LOAD26SM100_TMEM_LOAD_16dp256b4xESX_NSY_INSZ_ILi2ELi4ELi3EEES12_NSQ_INS5_IJS13_S1G_EEENS5_IJS1G_SB_EEEEEEENS4_17SM75_U32x4_LDSM_NENS4_14SM90_TMA_STOREES1X_NS4_17SM90_U32x4_STSM_NENS4_39AutoVectorizingCopyWithAssumedAlignmentILi128EEEEEEvvEEEEvNT_6ParamsE,"ax",@progbits
	.align	128
.text._ZN7cutlass13device_kernelINS_4gemm6kernel13GemmUniversalIN4cute5tupleIJiiiiEEENS1_10collective13CollectiveMmaINS1_35MainloopSm100TmaUmmaWarpSpecializedILi13ELi2ELi4ENS5_IJNS4_1CILi1EEESB_SB_EEEEENS5_IJNSA_ILi64EEESE_SE_EEENS_10bfloat16_tENS5_IJlSB_lEEESG_SH_NS4_8TiledMMAINS4_8MMA_AtomIJNS4_20SM100_MMA_F16BF16_SSISG_SG_fLi64ELi64ELNS4_4UMMA5MajorE0ELSM_0ELNSL_7ScaleInE0ELSN_0EEEEEENS4_6LayoutISC_NS5_IJNSA_ILi0EEESR_SR_EEEEENS5_IJNS4_10UnderscoreESU_SU_EEEEENS4_13SM90_TMA_LOADENS4_14ComposedLayoutINS4_7SwizzleILi3ELi4ELi3EEENS4_18smem_ptr_flag_bitsILi16EEENSQ_INS5_IJNSA_ILi8EEESE_EEENS5_IJSE_SB_EEEEEEEvNS4_8identityESX_S17_vS18_EENS_8epilogue10collective18CollectiveEpilogueINS1A_23Sm100TmaWarpSpecializedILi3ELi2ELi16ELb1ELb0EEEJSF_NS5_IJNSQ_ISE_SB_EENSQ_INSA_ILi32EEESB_EEEEESG_SH_SG_SH_NS1A_6fusion15FusionCallbacksIS1E_NS1J_17LinearCombinationISG_fSG_fLNS_15FloatRoundStyleE2EEESF_S1I_JEEENS4_5SM1004TMEM4LOAD26SM100_TMEM_LOAD_16dp256b4xESX_NSY_INSZ_ILi2ELi4ELi3EEES12_NSQ_INS5_IJS13_S1G_EEENS5_IJS1G_SB_EEEEEEENS4_17SM75_U32x4_LDSM_NENS4_14SM90_TMA_STOREES1X_NS4_17SM90_U32x4_STSM_NENS4_39AutoVectorizingCopyWithAssumedAlignmentILi128EEEEEEvvEEEEvNT_6ParamsE:
        .type           _ZN7cutlass13device_kernelINS_4gemm6kernel13GemmUniversalIN4cute5tupleIJiiiiEEENS1_10collective13CollectiveMmaINS1_35MainloopSm100TmaUmmaWarpSpecializedILi13ELi2ELi4ENS5_IJNS4_1CILi1EEESB_SB_EEEEENS5_IJNSA_ILi64EEESE_SE_EEENS_10bfloat16_tENS5_IJlSB_lEEESG_SH_NS4_8TiledMMAINS4_8MMA_AtomIJNS4_20SM100_MMA_F16BF16_SSISG_SG_fLi64ELi64ELNS4_4UMMA5MajorE0ELSM_0ELNSL_7ScaleInE0ELSN_0EEEEEENS4_6LayoutISC_NS5_IJNSA_ILi0EEESR_SR_EEEEENS5_IJNS4_10UnderscoreESU_SU_EEEEENS4_13SM90_TMA_LOADENS4_14ComposedLayoutINS4_7SwizzleILi3ELi4ELi3EEENS4_18smem_ptr_flag_bitsILi16EEENSQ_INS5_IJNSA_ILi8EEESE_EEENS5_IJSE_SB_EEEEEEEvNS4_8identityESX_S17_vS18_EENS_8epilogue10collective18CollectiveEpilogueINS1A_23Sm100TmaWarpSpecializedILi3ELi2ELi16ELb1ELb0EEEJSF_NS5_IJNSQ_ISE_SB_EENSQ_INSA_ILi32EEESB_EEEEESG_SH_SG_SH_NS1A_6fusion15FusionCallbacksIS1E_NS1J_17LinearCombinationISG_fSG_fLNS_15FloatRoundStyleE2EEESF_S1I_JEEENS4_5SM1004TMEM4LOAD26SM100_TMEM_LOAD_16dp256b4xESX_NSY_INSZ_ILi2ELi4ELi3EEES12_NSQ_INS5_IJS13_S1G_EEENS5_IJS1G_SB_EEEEEEENS4_17SM75_U32x4_LDSM_NENS4_14SM90_TMA_STOREES1X_NS4_17SM90_U32x4_STSM_NENS4_39AutoVectorizingCopyWithAssumedAlignmentILi128EEEEEEvvEEEEvNT_6ParamsE,@function
        .size           _ZN7cutlass13device_kernelINS_4gemm6kernel13GemmUniversalIN4cute5tupleIJiiiiEEENS1_10collective13CollectiveMmaINS1_35MainloopSm100TmaUmmaWarpSpecializedILi13ELi2ELi4ENS5_IJNS4_1CILi1EEESB_SB_EEEEENS5_IJNSA_ILi64EEESE_SE_EEENS_10bfloat16_tENS5_IJlSB_lEEESG_SH_NS4_8TiledMMAINS4_8MMA_AtomIJNS4_20SM100_MMA_F16BF16_SSISG_SG_fLi64ELi64ELNS4_4UMMA5MajorE0ELSM_0ELNSL_7ScaleInE0ELSN_0EEEEEENS4_6LayoutISC_NS5_IJNSA_ILi0EEESR_SR_EEEEENS5_IJNS4_10UnderscoreESU_SU_EEEEENS4_13SM90_TMA_LOADENS4_14ComposedLayoutINS4_7SwizzleILi3ELi4ELi3EEENS4_18smem_ptr_flag_bitsILi16EEENSQ_INS5_IJNSA_ILi8EEESE_EEENS5_IJSE_SB_EEEEEEEvNS4_8identityESX_S17_vS18_EENS_8epilogue10collective18CollectiveEpilogueINS1A_23Sm100TmaWarpSpecializedILi3ELi2ELi16ELb1ELb0EEEJSF_NS5_IJNSQ_ISE_SB_EENSQ_INSA_ILi32EEESB_EEEEESG_SH_SG_SH_NS1A_6fusion15FusionCallbacksIS1E_NS1J_17LinearCombinationISG_fSG_fLNS_15FloatRoundStyleE2EEESF_S1I_JEEENS4_5SM1004TMEM4LOAD26SM100_TMEM_LOAD_16dp256b4xESX_NSY_INSZ_ILi2ELi4ELi3EEES12_NSQ_INS5_IJS13_S1G_EEENS5_IJS1G_SB_EEEEEEENS4_17SM75_U32x4_LDSM_NENS4_14SM90_TMA_STOREES1X_NS4_17SM90_U32x4_STSM_NENS4_39AutoVectorizingCopyWithAssumedAlignmentILi128EEEEEEvvEEEEvNT_6ParamsE,(.L_x_182 - _ZN7cutlass13device_kernelINS_4gemm6kernel13GemmUniversalIN4cute5tupleIJiiiiEEENS1_10collective13CollectiveMmaINS1_35MainloopSm100TmaUmmaWarpSpecializedILi13ELi2ELi4ENS5_IJNS4_1CILi1EEESB_SB_EEEEENS5_IJNSA_ILi64EEESE_SE_EEENS_10bfloat16_tENS5_IJlSB_lEEESG_SH_NS4_8TiledMMAINS4_8MMA_AtomIJNS4_20SM100_MMA_F16BF16_SSISG_SG_fLi64ELi64ELNS4_4UMMA5MajorE0ELSM_0ELNSL_7ScaleInE0ELSN_0EEEEEENS4_6LayoutISC_NS5_IJNSA_ILi0EEESR_SR_EEEEENS5_IJNS4_10UnderscoreESU_SU_EEEEENS4_13SM90_TMA_LOADENS4_14ComposedLayoutINS4_7SwizzleILi3ELi4ELi3EEENS4_18smem_ptr_flag_bitsILi16EEENSQ_INS5_IJNSA_ILi8EEESE_EEENS5_IJSE_SB_EEEEEEEvNS4_8identityESX_S17_vS18_EENS_8epilogue10collective18CollectiveEpilogueINS1A_23Sm100TmaWarpSpecializedILi3ELi2ELi16ELb1ELb0EEEJSF_NS5_IJNSQ_ISE_SB_EENSQ_INSA_ILi32EEESB_EEEEESG_SH_SG_SH_NS1A_6fusion15FusionCallbacksIS1E_NS1J_17LinearCombinationISG_fSG_fLNS_15FloatRoundStyleE2EEESF_S1I_JEEENS4_5SM1004TMEM4LOAD26SM100_TMEM_LOAD_16dp256b4xESX_NSY_INSZ_ILi2ELi4ELi3EEES12_NSQ_INS5_IJS13_S1G_EEENS5_IJS1G_SB_EEEEEEENS4_17SM75_U32x4_LDSM_NENS4_14SM90_TMA_STOREES1X_NS4_17SM90_U32x4_STSM_NENS4_39AutoVectorizingCopyWithAssumedAlignmentILi128EEEEEEvvEEEEvNT_6ParamsE)
        .other          _ZN7cutlass13device_kernelINS_4gemm6kernel13GemmUniversalIN4cute5tupleIJiiiiEEENS1_10collective13CollectiveMmaINS1_35MainloopSm100TmaUmmaWarpSpecializedILi13ELi2ELi4ENS5_IJNS4_1CILi1EEESB_SB_EEEEENS5_IJNSA_ILi64EEESE_SE_EEENS_10bfloat16_tENS5_IJlSB_lEEESG_SH_NS4_8TiledMMAINS4_8MMA_AtomIJNS4_20SM100_MMA_F16BF16_SSISG_SG_fLi64ELi64ELNS4_4UMMA5MajorE0ELSM_0ELNSL_7ScaleInE0ELSN_0EEEEEENS4_6LayoutISC_NS5_IJNSA_ILi0EEESR_SR_EEEEENS5_IJNS4_10UnderscoreESU_SU_EEEEENS4_13SM90_TMA_LOADENS4_14ComposedLayoutINS4_7SwizzleILi3ELi4ELi3EEENS4_18smem_ptr_flag_bitsILi16EEENSQ_INS5_IJNSA_ILi8EEESE_EEENS5_IJSE_SB_EEEEEEEvNS4_8identityESX_S17_vS18_EENS_8epilogue10collective18CollectiveEpilogueINS1A_23Sm100TmaWarpSpecializedILi3ELi2ELi16ELb1ELb0EEEJSF_NS5_IJNSQ_ISE_SB_EENSQ_INSA_ILi32EEESB_EEEEESG_SH_SG_SH_NS1A_6fusion15FusionCallbacksIS1E_NS1J_17LinearCombinationISG_fSG_fLNS_15FloatRoundStyleE2EEESF_S1I_JEEENS4_5SM1004TMEM4LOAD26SM100_TMEM_LOAD_16dp256b4xESX_NSY_INSZ_ILi2ELi4ELi3EEES12_NSQ_INS5_IJS13_S1G_EEENS5_IJS1G_SB_EEEEEEENS4_17SM75_U32x4_LDSM_NENS4_14SM90_TMA_STOREES1X_NS4_17SM90_U32x4_STSM_NENS4_39AutoVectorizingCopyWithAssumedAlignmentILi128EEEEEEvvEEEEvNT_6ParamsE,@"STO_CUDA_ENTRY STV_DEFAULT"
_ZN7cutlass13device_kernelINS_4gemm6kernel13GemmUniversalIN4cute5tupleIJiiiiEEENS1_10collective13CollectiveMmaINS1_35MainloopSm100TmaUmmaWarpSpecializedILi13ELi2ELi4ENS5_IJNS4_1CILi1EEESB_SB_EEEEENS5_IJNSA_ILi64EEESE_SE_EEENS_10bfloat16_tENS5_IJlSB_lEEESG_SH_NS4_8TiledMMAINS4_8MMA_AtomIJNS4_20SM100_MMA_F16BF16_SSISG_SG_fLi64ELi64ELNS4_4UMMA5MajorE0ELSM_0ELNSL_7ScaleInE0ELSN_0EEEEEENS4_6LayoutISC_NS5_IJNSA_ILi0EEESR_SR_EEEEENS5_IJNS4_10UnderscoreESU_SU_EEEEENS4_13SM90_TMA_LOADENS4_14ComposedLayoutINS4_7SwizzleILi3ELi4ELi3EEENS4_18smem_ptr_flag_bitsILi16EEENSQ_INS5_IJNSA_ILi8EEESE_EEENS5_IJSE_SB_EEEEEEEvNS4_8identityESX_S17_vS18_EENS_8epilogue10collective18CollectiveEpilogueINS1A_23Sm100TmaWarpSpecializedILi3ELi2ELi16ELb1ELb0EEEJSF_NS5_IJNSQ_ISE_SB_EENSQ_INSA_ILi32EEESB_EEEEESG_SH_SG_SH_NS1A_6fusion15FusionCallbacksIS1E_NS1J_17LinearCombinationISG_fSG_fLNS_15FloatRoundStyleE2EEESF_S1I_JEEENS4_5SM1004TMEM4LOAD26SM100_TMEM_LOAD_16dp256b4xESX_NSY_INSZ_ILi2ELi4ELi3EEES12_NSQ_INS5_IJS13_S1G_EEENS5_IJS1G_SB_EEEEEEENS4_17SM75_U32x4_LDSM_NENS4_14SM90_TMA_STOREES1X_NS4_17SM90_U32x4_STSM_NENS4_39AutoVectorizingCopyWithAssumedAlignmentILi128EEEEEEvvEEEEvNT_6ParamsE:
[----:B------:R-:W1:Y:S01]  /*0000*/  LDC R1, c[0x0][0x37c] ;  /* 0x0000df00ff017b82 */ /* 0x000e620000000800 */
[----:B------:R-:W2:Y:S01]  /*0010*/  S2R R70, SR_TID.X ;  /* 0x0000000000467919 */ /* 0x000ea20000002100 */
[----:B------:R-:W3:Y:S01]  /*0020*/  LDCU.64 UR4, c[0x0][0x890] ;  /* 0x00011200ff0477ac */ /* 0x000ee20008000a00 */
[----:B------:R-:W-:Y:S02]  /*0030*/  PRMT R60, RZ, 0x7610, R60 ;  /* 0x00007610ff3c7816 */ /* 0x000fe4000000003c */
[----:B------:R-:W-:Y:S01]  /*0040*/  ELECT P5, URZ, PT ;  /* 0x0000000000ff782f */ /* 0x000fe200038a0000 */
[----:B------:R-:W4:Y:S01]  /*0050*/  LDCU.64 UR46, c[0x0][0x358] ;  /* 0x00006b00ff2e77ac */ /* 0x000f220008000a00 */
[----:B---3--:R-:W-:-:S04]  /*0060*/  UISETP.NE.U32.AND UP0, UPT, UR4, URZ, UPT ;  /* 0x000000ff0400728c */ /* 0x008fc8000bf05070 */
[----:B------:R-:W-:Y:S01]  /*0070*/  UISETP.NE.AND.EX UP0, UPT, UR5, URZ, UPT, UP0 ;  /* 0x000000ff0500728c */ /* 0x000fe2000bf05300 */
[----:B--2---:R-:W-:-:S05]  /*0080*/  SHF.R.U32.HI R65, RZ, 0x5, R70 ;  /* 0x00000005ff417819 */ /* 0x004fca0000011646 */
[----:B------:R-:W2:Y:S02]  /*0090*/  SHFL.IDX PT, R0, R65, RZ, 0x1f ;  /* 0x00001fff41007589 */ /* 0x000ea400000e0000 */
[----:B--2---:R-:W-:Y:S01]  /*00a0*/  R2UR UR8, R0 ;  /* 0x00000000000872ca */ /* 0x004fe200000e0000 */
[----:B-1--4-:R-:W-:-:S14]  /*00b0*/  BRA.U UP0, `(.L_x_0) ;  /* 0x00000001002c7547 */ /* 0x012fdc000b800000 */
[----:B------:R-:W1:Y:S02]  /*00c0*/  LDCU.64 UR6, c[0x0][0x888] ;  /* 0x00011100ff0677ac */ /* 0x000e640008000a00 */
[----:B-1----:R-:W-:-:S04]  /*00d0*/  UISETP.NE.U32.AND UP0, UPT, UR6, URZ, UPT ;  /* 0x000000ff0600728c */ /* 0x002fc8000bf05070 */
[----:B------:R-:W-:-:S09]  /*00e0*/  UISETP.NE.AND.EX UP0, UPT, UR7, URZ, UPT, UP0 ;  /* 0x000000ff0700728c */ /* 0x000fd2000bf05300 */
[----:B------:R-:W-:Y:S05]  /*00f0*/  BRA.U !UP0, `(.L_x_1) ;  /* 0x0000000108107547 */ /* 0x000fea000b800000 */
[----:B------:R-:W1:Y:S02]  /*0100*/  LDC.64 R2, c[0x0][0x888] ;  /* 0x00022200ff027b82 */ /* 0x000e640000000a00 */
[----:B-1----:R1:W5:Y:S01]  /*0110*/  LDG.E R35, desc[UR46][R2.64] ;  /* 0x0000002e02237981 */ /* 0x002362000c1e1900 */
[----:B------:R-:W-:Y:S01]  /*0120*/  HFMA2 R60, -RZ, RZ, 0, 5.9604644775390625e-08 ;  /* 0x00000001ff3c7431 */ /* 0x000fe200000001ff */
[----:B------:R-:W-:Y:S05]  /*0130*/  BRA `(.L_x_0) ;  /* 0x00000000000c7947 */ /* 0x000fea0003800000 */
.L_x_1:
[----:B------:R-:W1:Y:S01]  /*0140*/  LDCU UR6, c[0x0][0x880] ;  /* 0x00011000ff0677ac */ /* 0x000e620008000800 */
[----:B------:R-:W-:Y:S01]  /*0150*/  HFMA2 R60, -RZ, RZ, 0, 5.9604644775390625e-08 ;  /* 0x00000001ff3c7431 */ /* 0x000fe200000001ff */
[----:B-1----:R-:W-:-:S07]  /*0160*/  MOV R35, UR6 ;  /* 0x0000000600237c02 */ /* 0x002fce0008000f00 */
.L_x_0:
[----:B------:R-:W2:Y:S02]  /*0170*/  LDCU.64 UR6, c[0x0][0x8b0] ;  /* 0x00011600ff0677ac */ /* 0x000ea40008000a00 */
[----:B--2---:R-:W-:-:S04]  /*0180*/  UISETP.NE.U32.AND UP0, UPT, UR6, URZ, UPT ;  /* 0x000000ff0600728c */ /* 0x004fc8000bf05070 */
[----:B------:R-:W-:-:S09]  /*0190*/  UISETP.NE.AND.EX UP0, UPT, UR7, URZ, UPT, UP0 ;  /* 0x000000ff0700728c */ /* 0x000fd2000bf05300 */
[----:B------:R-:W-:Y:S05]  /*01a0*/  BRA.U UP0, `(.L_x_2) ;  /* 0x0000000100247547 */ /* 0x000fea000b800000 */
[----:B------:R-:W2:Y:S02]  /*01b0*/  LDCU.64 UR6, c[0x0][0x8a8] ;  /* 0x00011500ff0677ac */ /* 0x000ea40008000a00 */
[----:B--2---:R-:W-:-:S04]  /*01c0*/  UISETP.NE.U32.AND UP0, UPT, UR6, URZ, UPT ;  /* 0x000000ff0600728c */ /* 0x004fc8000bf05070 */
[----:B------:R-:W-:-:S09]  /*01d0*/  UISETP.NE.AND.EX UP0, UPT, UR7, URZ, UPT, UP0 ;  /* 0x000000ff0700728c */ /* 0x000fd2000bf05300 */
[----:B------:R-:W-:Y:S05]  /*01e0*/  BRA.U !UP0, `(.L_x_3) ;  /* 0x00000001080c7547 */ /* 0x000fea000b800000 */
[----:B-1----:R-:W1:Y:S02]  /*01f0*/  LDC.64 R2, c[0x0][0x8a8] ;  /* 0x00022a00ff027b82 */ /* 0x002e640000000a00 */
[----:B-1----:R2:W5:Y:S01]  /*0200*/  LDG.E R33, desc[UR46][R2.64] ;  /* 0x0000002e02217981 */ /* 0x002562000c1e1900 */
[----:B------:R-:W-:Y:S05]  /*0210*/  BRA `(.L_x_2) ;  /* 0x0000000000087947 */ /* 0x000fea0003800000 */
.L_x_3:
[----:B------:R-:W2:Y:S02]  /*0220*/  LDCU UR6, c[0x0][0x8a0] ;  /* 0x00011400ff0677ac */ /* 0x000ea40008000800 */
[----:B--2---:R-:W-:Y:S02]  /*0230*/  MOV R33, UR6 ;  /* 0x0000000600217c02 */ /* 0x004fe40008000f00 */
.L_x_2:
[----:B------:R-:W-:Y:S01]  /*0240*/  IMAD.U32 R0, RZ, RZ, UR8 ;  /* 0x00000008ff007e24 */ /* 0x000fe2000f8e00ff */
[----:B------:R-:W-:Y:S04]  /*0250*/  BSSY.RECONVERGENT B0, `(.L_x_4) ;  /* 0x000000c000007945 */ /* 0x000fe80003800200 */
[C---:B------:R-:W-:Y:S02]  /*0260*/  ISETP.NE.OR P1, PT, R0.reuse, 0x1, !P5 ;  /* 0x000000010000780c */ /* 0x040fe40006f25670 */
[----:B------:R-:W-:-:S11]  /*0270*/  ISETP.NE.OR P0, PT, R0, 0x3, !P5 ;  /* 0x000000030000780c */ /* 0x000fd60006f05670 */
[----:B------:R-:W-:Y:S05]  /*0280*/  @P1 BRA `(.L_x_5) ;  /* 0x0000000000201947 */ /* 0x000fea0003800000 */
[----:B------:R-:W3:Y:S02]  /*0290*/  LDCU.64 UR6, c[0x0][0x348] ;  /* 0x00006900ff0677ac */ /* 0x000ee40008000a00 */
[----:B---3--:R-:W-:Y:S02]  /*02a0*/  UIADD3 UR10, UP1, UPT, UR6, 0x80, URZ ;  /* 0x00000080060a7890 */ /* 0x008fe4000ff3e0ff */
[----:B------:R-:W-:Y:S02]  /*02b0*/  UIADD3 UR6, UP0, UPT, UR6, 0x180, URZ ;  /* 0x0000018006067890 */ /* 0x000fe4000ff1e0ff */
[----:B------:R-:W-:Y:S02]  /*02c0*/  UIADD3.X UR11, UPT, UPT, URZ, UR7, URZ, UP1, !UPT ;  /* 0x00000007ff0b7290 */ /* 0x000fe40008ffe4ff */
[----:B------:R-:W-:-:S07]  /*02d0*/  UIADD3.X UR7, UPT, UPT, URZ, UR7, URZ, UP0, !UPT ;  /* 0x00000007ff077290 */ /* 0x000fce00087fe4ff */
[----:B------:R3:W-:Y:S02]  /*02e0*/  UTMACCTL.PF [UR10] ;  /* 0x000000000a0079b9 */ /* 0x0007e40008040000 */
[----:B------:R3:W-:Y:S02]  /*02f0*/  UTMACCTL.PF [UR6] ;  /* 0x00000000060079b9 */ /* 0x0007e40008040000 */
[----:B---3--:R-:W-:Y:S01]  /*0300*/  NOP ;  /* 0x0000000000007918 */ /* 0x008fe20000000000 */
.L_x_5:
[----:B------:R-:W-:Y:S05]  /*0310*/  BSYNC.RECONVERGENT B0 ;  /* 0x0000000000007941 */ /* 0x000fea0003800200 */
.L_x_4:
[----:B------:R-:W-:Y:S04]  /*0320*/  BSSY.RECONVERGENT B0, `(.L_x_6) ;  /* 0x000000a000007945 */ /* 0x000fe80003800200 */
        /* <DEDUP_REMOVED lines=9> */
.L_x_7:
[----:B------:R-:W-:Y:S05]  /*03c0*/  BSYNC.RECONVERGENT B0 ;  /* 0x0000000000007941 */ /* 0x000fea0003800200 */
.L_x_6:
[----:B------:R-:W3:Y:S01]  /*03d0*/  LDCU.64 UR6, c[0x0][0x888] ;  /* 0x00011100ff0677ac */ /* 0x000ee20008000a00 */
[----:B------:R-:W-:Y:S02]  /*03e0*/  UISETP.EQ.U32.AND UP1, UPT, UR4, URZ, UPT ;  /* 0x000000ff0400728c */ /* 0x000fe4000bf22070 */
[----:B------:R-:W-:Y:S02]  /*03f0*/  UPLOP3.LUT UP2, UPT, UPT, UPT, UPT, 0x80, 0x8 ;  /* 0x000000000008789c */ /* 0x000fe40003f4f070 */
[----:B---3--:R-:W-:-:S04]  /*0400*/  UISETP.NE.U32.AND UP0, UPT, UR6, URZ, UPT ;  /* 0x000000ff0600728c */ /* 0x008fc8000bf05070 */
[----:B------:R-:W-:-:S04]  /*0410*/  UISETP.NE.AND.EX UP0, UPT, UR7, URZ, UPT, UP0 ;  /* 0x000000ff0700728c */ /* 0x000fc8000bf05300 */
[----:B------:R-:W-:-:S04]  /*0420*/  UISETP.EQ.OR.EX UP3, UPT, UR5, URZ, !UP0, UP1 ;  /* 0x000000ff0500728c */ /* 0x000fc8000c762710 */
[----:B------:R-:W-:-:S05]  /*0430*/  UP2UR UR53, UPR, URZ, 0x8 ;  /* 0x00000008ff357883 */ /* 0x000fca0008000000 */
[----:B------:R-:W-:Y:S07]  /*0440*/  BRA.U !UP3, `(.L_x_8) ;  /* 0x000000010b207547 */ /* 0x000fee000b800000 */
[----:B------:R-:W-:Y:S01]  /*0450*/  UISETP.NE.U32.AND UP2, UPT, UR4, URZ, UPT ;  /* 0x000000ff0400728c */ /* 0x000fe2000bf45070 */
[----:B-----5:R-:W-:Y:S01]  /*0460*/  FSETP.NEU.AND P0, PT, R35, RZ, PT ;  /* 0x000000ff2300720b */ /* 0x020fe20003f0d000 */
[----:B------:R-:W-:Y:S02]  /*0470*/  USEL UR4, URZ, 0xffffffff, UP0 ;  /* 0xffffffffff047887 */ /* 0x000fe40008000000 */
[----:B------:R-:W-:-:S10]  /*0480*/  UISETP.NE.AND.EX UP2, UPT, UR5, URZ, UPT, UP2 ;  /* 0x000000ff0500728c */ /* 0x000fd4000bf45320 */
[----:B------:R-:W-:Y:S01]  /*0490*/  VOTEU.ANY UP1, P0 ;  /* 0x0000000000ff7886 */ /* 0x000fe20000020100 */
[----:B------:R-:W-:-:S04]  /*04a0*/  @!UP2 USEL UR4, URZ, 0xffffffff, UP1 ;  /* 0xffffffffff04a887 */ /* 0x000fc80008800000 */
[----:B------:R-:W-:-:S04]  /*04b0*/  ULOP3.LUT UR4, UR4, 0x1, URZ, 0xc0, !UPT ;  /* 0x0000000104047892 */ /* 0x000fc8000f8ec0ff */
[----:B------:R-:W-:-:S11]  /*04c0*/  UISETP.NE.U32.AND UP2, UPT, UR4, 0x1, UPT ;  /* 0x000000010400788c */ /* 0x000fd6000bf45070 */
.L_x_8:
[----:B-12---:R-:W1:Y:S01]  /*04d0*/  SHFL.IDX PT, R2, R65, RZ, 0x1f ;  /* 0x00001fff41027589 */ /* 0x006e6200000e0000 */
[----:B------:R-:W-:-:S04]  /*04e0*/  UISETP.NE.AND UP1, UPT, UR8, 0x2, UPT ;  /* 0x000000020800788c */ /* 0x000fc8000bf25270 */
[----:B------:R-:W-:Y:S01]  /*04f0*/  USEL UR6, URZ, 0x1, UP1 ;  /* 0x00000001ff067887 */ /* 0x000fe20008800000 */
[----:B-1----:R-:W-:-:S13]  /*0500*/  ISETP.NE.AND P0, PT, R2, RZ, PT ;  /* 0x000000ff0200720c */ /* 0x002fda0003f05270 */
[----:B------:R-:W-:Y:S05]  /*0510*/  @P0 BRA `(.L_x_9) ;  /* 0x00000000009c0947 */ /* 0x000fea0003800000 */
[----:B------:R-:W-:Y:S01]  /*0520*/  ELECT P0, URZ, PT ;  /* 0x0000000000ff782f */ /* 0x000fe20003800000 */
[----:B------:R-:W-:-:S12]  /*0530*/  BSSY.RECONVERGENT B0, `(.L_x_9) ;  /* 0x0000025000007945 */ /* 0x000fd80003800200 */
[----:B------:R-:W-:Y:S05]  /*0540*/  @!P0 BRA `(.L_x_10) ;  /* 0x00000000008c8947 */ /* 0x000fea0003800000 */
[----:B------:R-:W1:Y:S01]  /*0550*/  S2UR UR5, SR_CgaCtaId ;  /* 0x00000000000579c3 */ /* 0x000e620000008800 */
[----:B------:R-:W-:Y:S01]  /*0560*/  UMOV UR7, 0x400 ;  /* 0x0000040000077882 */ /* 0x000fe20000000000 */
[----:B------:R-:W-:Y:S02]  /*0570*/  UMOV UR4, 0x1 ;  /* 0x0000000100047882 */ /* 0x000fe40000000000 */
[----:B------:R-:W-:-:S04]  /*0580*/  UIADD3 UR10, UPT, UPT, -UR4, 0x100000, URZ ;  /* 0x00100000040a7890 */ /* 0x000fc8000fffe1ff */
[----:B------:R-:W-:Y:S02]  /*0590*/  USHF.L.U32 UR11, UR10, 0xb, URZ ;  /* 0x0000000b0a0b7899 */ /* 0x000fe400080006ff */
[----:B------:R-:W-:Y:S02]  /*05a0*/  USHF.L.U32 UR10, UR10, 0x1, URZ ;  /* 0x000000010a0a7899 */ /* 0x000fe400080006ff */
[----:B-1----:R-:W-:Y:S01]  /*05b0*/  ULEA UR5, UR5, UR7, 0x18 ;  /* 0x0000000705057291 */ /* 0x002fe2000f8ec0ff */
[----:B------:R-:W1:Y:S11]  /*05c0*/  FENCE.VIEW.ASYNC.S ;  /* 0x00000000000073c6 */ /* 0x000e760000000000 */
[----:B-1----:R1:W2:Y:S01]  /*05d0*/  SYNCS.EXCH.64 URZ, [UR5], UR10 ;  /* 0x0000000a05ff75b2 */ /* 0x0022a20008000100 */
[----:B------:R1:W3:Y:S01]  /*05e0*/  SYNCS.EXCH.64 URZ, [UR5+0x68], UR10 ;  /* 0x0000680a05ff75b2 */ /* 0x0002e20008000100 */
[----:B------:R1:W4:Y:S01]  /*05f0*/  SYNCS.EXCH.64 URZ, [UR5+0x8], UR10 ;  /* 0x0000080a05ff75b2 */ /* 0x0003220008000100 */
[----:B------:R1:W1:Y:S01]  /*0600*/  SYNCS.EXCH.64 URZ, [UR5+0x70], UR10 ;  /* 0x0000700a05ff75b2 */ /* 0x0002620008000100 */
        /* <DEDUP_REMOVED lines=22> */
[----:B--234-:R-:W-:Y:S01]  /*0770*/  NOP ;  /* 0x0000000000007918 */ /* 0x01cfe20000000000 */
.L_x_10:
[----:B-1----:R-:W-:Y:S05]  /*0780*/  BSYNC.RECONVERGENT B0 ;  /* 0x0000000000007941 */ /* 0x002fea0003800200 */
.L_x_9:
[----:B------:R-:W1:Y:S01]  /*0790*/  SHFL.IDX PT, R2, R65, RZ, 0x1f ;  /* 0x00001fff41027589 */ /* 0x000e6200000e0000 */
[----:B------:R-:W-:Y:S01]  /*07a0*/  NOP ;  /* 0x0000000000007918 */ /* 0x000fe20000000000 */
[----:B-1----:R-:W-:-:S13]  /*07b0*/  ISETP.NE.AND P0, PT, R2, 0x1, PT ;  /* 0x000000010200780c */ /* 0x002fda0003f05270 */
[----:B------:R-:W-:Y:S05]  /*07c0*/  @P0 BRA `(.L_x_11) ;  /* 0x0000000000500947 */ /* 0x000fea0003800000 */
[----:B------:R-:W1:Y:S01]  /*07d0*/  S2UR UR7, SR_CgaCtaId ;  /* 0x00000000000779c3 */ /* 0x000e620000008800 */
[----:B------:R-:W-:Y:S01]  /*07e0*/  UMOV UR9, 0x400 ;  /* 0x0000040000097882 */ /* 0x000fe20000000000 */
[----:B------:R-:W-:Y:S01]  /*07f0*/  UMOV UR5, 0x20 ;  /* 0x0000002000057882 */ /* 0x000fe20000000000 */
[----:B------:R-:W-:Y:S01]  /*0800*/  UMOV UR4, 0x80 ;  /* 0x0000008000047882 */ /* 0x000fe20000000000 */
[----:B------:R-:W-:-:S04]  /*0810*/  UIADD3 UR10, UPT, UPT, -UR5, 0x100000, URZ ;  /* 0x00100000050a7890 */ /* 0x000fc8000fffe1ff */
[----:B------:R-:W-:Y:S02]  /*0820*/  USHF.L.U32 UR11, UR10, 0xb, URZ ;  /* 0x0000000b0a0b7899 */ /* 0x000fe400080006ff */
[----:B------:R-:W-:Y:S02]  /*0830*/  USHF.L.U32 UR10, UR10, 0x1, URZ ;  /* 0x000000010a0a7899 */ /* 0x000fe400080006ff */
[----:B------:R-:W-:-:S04]  /*0840*/  UIADD3 UR4, UPT, UPT, -UR4, 0x100000, URZ ;  /* 0x0010000004047890 */ /* 0x000fc8000fffe1ff */
[----:B------:R-:W-:Y:S02]  /*0850*/  USHF.L.U32 UR5, UR4, 0xb, URZ ;  /* 0x0000000b04057899 */ /* 0x000fe400080006ff */
[----:B------:R-:W-:Y:S01]  /*0860*/  USHF.L.U32 UR4, UR4, 0x1, URZ ;  /* 0x0000000104047899 */ /* 0x000fe200080006ff */
[----:B------:R-:W-:Y:S01]  /*0870*/  ELECT P0, URZ, PT ;  /* 0x0000000000ff782f */ /* 0x000fe20003800000 */
[----:B-1----:R-:W-:Y:S01]  /*0880*/  ULEA UR7, UR7, UR9, 0x18 ;  /* 0x0000000907077291 */ /* 0x002fe2000f8ec0ff */
[----:B------:R-:W1:Y:S11]  /*0890*/  FENCE.VIEW.ASYNC.S ;  /* 0x00000000000073c6 */ /* 0x000e760000000000 */
[----:B-1----:R1:W2:Y:S01]  /*08a0*/  SYNCS.EXCH.64 URZ, [UR7+0xd0], UR10 ;  /* 0x0000d00a07ff75b2 */ /* 0x0022a20008000100 */
[----:B------:R1:W3:Y:S01]  /*08b0*/  SYNCS.EXCH.64 URZ, [UR7+0xe8], UR4 ;  /* 0x0000e80407ff75b2 */ /* 0x0002e20008000100 */
[----:B------:R1:W4:Y:S01]  /*08c0*/  SYNCS.EXCH.64 URZ, [UR7+0xd8], UR10 ;  /* 0x0000d80a07ff75b2 */ /* 0x0003220008000100 */
[----:B------:R1:W1:Y:S01]  /*08d0*/  SYNCS.EXCH.64 URZ, [UR7+0xf0], UR4 ;  /* 0x0000f00407ff75b2 */ /* 0x0002620008000100 */
[----:B------:R1:W1:Y:S01]  /*08e0*/  SYNCS.EXCH.64 URZ, [UR7+0xe0], UR10 ;  /* 0x0000e00a07ff75b2 */ /* 0x0002620008000100 */
[----:B------:R1:W1:Y:S01]  /*08f0*/  SYNCS.EXCH.64 URZ, [UR7+0xf8], UR4 ;  /* 0x0000f80407ff75b2 */ /* 0x0002620008000100 */
[----:B------:R-:W-:Y:S01]  /*0900*/  NOP ;  /* 0x0000000000007918 */ /* 0x000fe20000000000 */
.L_x_11:
[----:B------:R-:W2:Y:S01]  /*0910*/  SHFL.IDX PT, R2, R65, RZ, 0x1f ;  /* 0x00001fff41027589 */ /* 0x000ea200000e0000 */
[----:B------:R-:W-:Y:S01]  /*0920*/  NOP ;  /* 0x0000000000007918 */ /* 0x000fe20000000000 */
[----:B--2---:R-:W-:-:S13]  /*0930*/  ISETP.NE.AND P0, PT, R2, 0x3, PT ;  /* 0x000000030200780c */ /* 0x004fda0003f05270 */
[----:B------:R-:W-:Y:S05]  /*0940*/  @P0 BRA `(.L_x_12) ;  /* 0x0000000000300947 */ /* 0x000fea0003800000 */
[----:B-1----:R-:W1:Y:S01]  /*0950*/  S2UR UR5, SR_CgaCtaId ;  /* 0x00000000000579c3 */ /* 0x002e620000008800 */
[----:B------:R-:W-:Y:S01]  /*0960*/  UMOV UR7, 0x400 ;  /* 0x0000040000077882 */ /* 0x000fe20000000000 */
[----:B------:R-:W-:Y:S01]  /*0970*/  UMOV UR4, 0x20 ;  /* 0x0000002000047882 */ /* 0x000fe20000000000 */
[----:B------:R-:W-:Y:S01]  /*0980*/  ELECT P0, URZ, PT ;  /* 0x0000000000ff782f */ /* 0x000fe20003800000 */
[----:B------:R-:W-:-:S04]  /*0990*/  UIADD3 UR10, UPT, UPT, -UR4, 0x100000, URZ ;  /* 0x00100000040a7890 */ /* 0x000fc8000fffe1ff */
[----:B------:R-:W-:Y:S02]  /*09a0*/  USHF.L.U32 UR11, UR10, 0xb, URZ ;  /* 0x0000000b0a0b7899 */ /* 0x000fe400080006ff */
[----:B------:R-:W-:Y:S02]  /*09b0*/  USHF.L.U32 UR10, UR10, 0x1, URZ ;  /* 0x000000010a0a7899 */ /* 0x000fe400080006ff */
[----:B-1----:R-:W-:Y:S01]  /*09c0*/  ULEA UR5, UR5, UR7, 0x18 ;  /* 0x0000000705057291 */ /* 0x002fe2000f8ec0ff */
[----:B------:R-:W1:Y:S11]  /*09d0*/  FENCE.VIEW.ASYNC.S ;  /* 0x00000000000073c6 */ /* 0x000e760000000000 */
[----:B-1----:R2:W1:Y:S01]  /*09e0*/  SYNCS.EXCH.64 URZ, [UR5+0x100], UR10 ;  /* 0x0001000a05ff75b2 */ /* 0x0024620008000100 */
[----:B------:R2:W1:Y:S02]  /*09f0*/  SYNCS.EXCH.64 URZ, [UR5+0x108], UR10 ;  /* 0x0001080a05ff75b2 */ /* 0x0004640008000100 */
[----:B--2---:R-:W-:Y:S01]  /*0a00*/  NOP ;  /* 0x0000000000007918 */ /* 0x004fe20000000000 */
.L_x_12:
[----:B------:R-:W2:Y:S01]  /*0a10*/  SHFL.IDX PT, R2, R65, RZ, 0x1f ;  /* 0x00001fff41027589 */ /* 0x000ea200000e0000 */
[----:B------:R-:W-:Y:S01]  /*0a20*/  NOP ;  /* 0x0000000000007918 */ /* 0x000fe20000000000 */
[----:B--2---:R-:W-:-:S13]  /*0a30*/  ISETP.NE.AND P0, PT, R2, 0x4, PT ;  /* 0x000000040200780c */ /* 0x004fda0003f05270 */
[----:B------:R-:W-:Y:S05]  /*0a40*/  @P0 BRA `(.L_x_13) ;  /* 0x00000000004c0947 */ /* 0x000fea0003800000 */
[----:B-1----:R-:W1:Y:S01]  /*0a50*/  S2UR UR5, SR_CgaCtaId ;  /* 0x00000000000579c3 */ /* 0x002e620000008800 */
[----:B------:R-:W-:Y:S01]  /*0a60*/  UMOV UR9, 0x100 ;  /* 0x0000010000097882 */ /* 0x000fe20000000000 */
[----:B------:R-:W-:Y:S01]  /*0a70*/  UMOV UR7, 0x400 ;  /* 0x0000040000077882 */ /* 0x000fe20000000000 */
[----:B------:R-:W-:Y:S01]  /*0a80*/  USEL UR9, UR9, 0xe0, UP2 ;  /* 0x000000e009097887 */ /* 0x000fe20009000000 */
[----:B------:R-:W-:Y:S01]  /*0a90*/  UMOV UR4, 0x1 ;  /* 0x0000000100047882 */ /* 0x000fe20000000000 */
[----:B------:R-:W-:Y:S01]  /*0aa0*/  ELECT P0, URZ, PT ;  /* 0x0000000000ff782f */ /* 0x000fe20003800000 */
[----:B------:R-:W-:-:S04]  /*0ab0*/  UIADD3 UR10, UPT, UPT, -UR4, 0x100000, URZ ;  /* 0x00100000040a7890 */ /* 0x000fc8000fffe1ff */
[----:B------:R-:W-:Y:S02]  /*0ac0*/  USHF.L.U32 UR11, UR10, 0xb, URZ ;  /* 0x0000000b0a0b7899 */ /* 0x000fe400080006ff */
[----:B------:R-:W-:Y:S02]  /*0ad0*/  USHF.L.U32 UR10, UR10, 0x1, URZ ;  /* 0x000000010a0a7899 */ /* 0x000fe400080006ff */
[----:B------:R-:W-:-:S04]  /*0ae0*/  UIADD3 UR12, UPT, UPT, -UR9, 0x100000, URZ ;  /* 0x00100000090c7890 */ /* 0x000fc8000fffe1ff */
[----:B------:R-:W-:Y:S02]  /*0af0*/  USHF.L.U32 UR13, UR12, 0xb, URZ ;  /* 0x0000000b0c0d7899 */ /* 0x000fe400080006ff */
[----:B------:R-:W-:Y:S02]  /*0b00*/  USHF.L.U32 UR12, UR12, 0x1, URZ ;  /* 0x000000010c0c7899 */ /* 0x000fe400080006ff */
[----:B-1----:R-:W-:Y:S01]  /*0b10*/  ULEA UR5, UR5, UR7, 0x18 ;  /* 0x0000000705057291 */ /* 0x002fe2000f8ec0ff */
[----:B------:R-:W1:Y:S11]  /*0b20*/  FENCE.VIEW.ASYNC.S ;  /* 0x00000000000073c6 */ /* 0x000e760000000000 */
[----:B-1----:R2:W1:Y:S01]  /*0b30*/  SYNCS.EXCH.64 URZ, [UR5+0x110], UR10 ;  /* 0x0001100a05ff75b2 */ /* 0x0024620008000100 */
[----:B------:R2:W1:Y:S01]  /*0b40*/  SYNCS.EXCH.64 URZ, [UR5+0x120], UR12 ;  /* 0x0001200c05ff75b2 */ /* 0x0004620008000100 */
[----:B------:R2:W1:Y:S01]  /*0b50*/  SYNCS.EXCH.64 URZ, [UR5+0x118], UR10 ;  /* 0x0001180a05ff75b2 */ /* 0x0004620008000100 */
[----:B------:R2:W1:Y:S02]  /*0b60*/  SYNCS.EXCH.64 URZ, [UR5+0x128], UR12 ;  /* 0x0001280c05ff75b2 */ /* 0x0004640008000100 */
[----:B--2---:R-:W-:Y:S01]  /*0b70*/  NOP ;  /* 0x0000000000007918 */ /* 0x004fe20000000000 */
.L_x_13:
[----:B------:R-:W2:Y:S01]  /*0b80*/  SHFL.IDX PT, R2, R65, RZ, 0x1f ;  /* 0x00001fff41027589 */ /* 0x000ea200000e0000 */
[----:B------:R-:W-:Y:S01]  /*0b90*/  NOP ;  /* 0x0000000000007918 */ /* 0x000fe20000000000 */
[----:B--2---:R-:W-:-:S13]  /*0ba0*/  ISETP.NE.AND P0, PT, R2, 0x5, PT ;  /* 0x000000050200780c */ /* 0x004fda0003f05270 */
[----:B------:R-:W-:Y:S05]  /*0bb0*/  @P0 BRA `(.L_x_14) ;  /* 0x0000000000580947 */ /* 0x000fea0003800000 */
[----:B-1----:R-:W1:Y:S01]  /*0bc0*/  S2UR UR7, SR_CgaCtaId ;  /* 0x00000000000779c3 */ /* 0x002e620000008800 */
        /* <DEDUP_REMOVED lines=12> */
[----:B-1----:R2:W1:Y:S01]  /*0c90*/  SYNCS.EXCH.64 URZ, [UR7+0x130], UR10 ;  /* 0x0001300a07ff75b2 */ /* 0x0024620008000100 */
[----:B------:R2:W1:Y:S01]  /*0ca0*/  SYNCS.EXCH.64 URZ, [UR7+0x150], UR4 ;  /* 0x0001500407ff75b2 */ /* 0x0004620008000100 */
[----:B------:R2:W1:Y:S01]  /*0cb0*/  SYNCS.EXCH.64 URZ, [UR7+0x138], UR10 ;  /* 0x0001380a07ff75b2 */ /* 0x0004620008000100 */
[----:B------:R2:W1:Y:S01]  /*0cc0*/  SYNCS.EXCH.64 URZ, [UR7+0x158], UR4 ;  /* 0x0001580407ff75b2 */ /* 0x0004620008000100 */
[----:B------:R2:W1:Y:S01]  /*0cd0*/  SYNCS.EXCH.64 URZ, [UR7+0x140], UR10 ;  /* 0x0001400a07ff75b2 */ /* 0x0004620008000100 */
[----:B------:R2:W1:Y:S01]  /*0ce0*/  SYNCS.EXCH.64 URZ, [UR7+0x160], UR4 ;  /* 0x0001600407ff75b2 */ /* 0x0004620008000100 */
[----:B------:R2:W1:Y:S01]  /*0cf0*/  SYNCS.EXCH.64 URZ, [UR7+0x148], UR10 ;  /* 0x0001480a07ff75b2 */ /* 0x0004620008000100 */
[----:B------:R2:W1:Y:S02]  /*0d00*/  SYNCS.EXCH.64 URZ, [UR7+0x168], UR4 ;  /* 0x0001680407ff75b2 */ /* 0x0004640008000100 */
[----:B--2---:R-:W-:Y:S01]  /*0d10*/  NOP ;  /* 0x0000000000007918 */ /* 0x004fe20000000000 */
.L_x_14:
        /* <DEDUP_REMOVED lines=18> */
.L_x_15:
[----:B-1----:R-:W1:Y:S01]  /*0e40*/  S2UR UR5, SR_CTAID.X ;  /* 0x00000000000579c3 */ /* 0x002e620000002500 */
[----:B------:R-:W-:-:S05]  /*0e50*/  CS2R.32 R59, SR_CgaSize ;  /* 0x00000000003b7805 */ /* 0x000fca0000008a00 */
[----:B------:R-:W-:-:S05]  /*0e60*/  IMAD R59, R59, -0xa0, RZ ;  /* 0xffffff603b3b7824 */ /* 0x000fca00078e02ff */
[----:B------:R-:W-:-:S14]  /*0e70*/  R2UR UR9, R59 ;  /* 0x000000003b0972ca */ /* 0x000fdc00000e0000 */
[----:B------:R-:W2:Y:S01]  /*0e80*/  LDCU UR9, c[0x0][UR9+0x2b0] ;  /* 0x00005600090977ac */ /* 0x000ea20008000800 */
[----:B------:R-:W-:Y:S01]  /*0e90*/  NOP ;  /* 0x0000000000007918 */ /* 0x000fe20000000000 */
[----:B------:R-:W-:-:S05]  /*0ea0*/  CS2R.32 R59, SR_CgaSize ;  /* 0x00000000003b7805 */ /* 0x000fca0000008a00 */
[----:B------:R-:W-:-:S05]  /*0eb0*/  IMAD R59, R59, -0xa0, RZ ;  /* 0xffffff603b3b7824 */ /* 0x000fca00078e02ff */
[----:B------:R-:W-:-:S14]  /*0ec0*/  R2UR UR7, R59 ;  /* 0x000000003b0772ca */ /* 0x000fdc00000e0000 */
[----:B------:R-:W3:Y:S01]  /*0ed0*/  LDCU UR7, c[0x0][UR7+0x2b4] ;  /* 0x00005680070777ac */ /* 0x000ee20008000800 */
[----:B------:R-:W4:Y:S08]  /*0ee0*/  S2UR UR4, SR_CTAID.Y ;  /* 0x00000000000479c3 */ /* 0x000f300000002600 */
[----:B------:R-:W3:Y:S01]  /*0ef0*/  LDC R10, c[0x0][0xb24] ;  /* 0x0002c900ff0a7b82 */ /* 0x000ee20000000800 */
[----:B-1----:R-:W-:-:S02]  /*0f00*/  I2FP.F32.U32 R59, UR5 ;  /* 0x00000005003b7c45 */ /* 0x002fc40008201000 */
[----:B------:R-:W-:-:S05]  /*0f10*/  CS2R.32 R3, SR_CgaSize ;  /* 0x0000000000037805 */ /* 0x000fca0000008a00 */
[----:B------:R-:W-:-:S06]  /*0f20*/  IMAD R3, R3, -0xa0, RZ ;  /* 0xffffff6003037824 */ /* 0x000fcc00078e02ff */
[----:B------:R-:W1:Y:S01]  /*0f30*/  LDC R3, c[0x0][R3+0x2a0] ;  /* 0x0000a80003037b82 */ /* 0x000e620000000800 */
[----:B------:R-:W-:Y:S01]  /*0f40*/  MOV R21, UR5 ;  /* 0x0000000500157c02 */ /* 0x000fe20008000f00 */
[----:B--2---:R-:W-:Y:S01]  /*0f50*/  FMUL R59, R59, UR9 ;  /* 0x000000093b3b7c20 */ /* 0x004fe20008400000 */
[----:B----4-:R-:W-:Y:S02]  /*0f60*/  I2FP.F32.U32 R58, UR4 ;  /* 0x00000004003a7c45 */ /* 0x010fe40008201000 */
[----:B------:R-:W-:-:S05]  /*0f70*/  CS2R.32 R2, SR_CgaSize ;  /* 0x0000000000027805 */ /* 0x000fca0000008a00 */
[----:B------:R-:W-:-:S06]  /*0f80*/  IMAD R2, R2, -0xa0, RZ ;  /* 0xffffff6002027824 */ /* 0x000fcc00078e02ff */
[----:B------:R-:W2:Y:S01]  /*0f90*/  LDC R2, c[0x0][R2+0x2a4] ;  /* 0x0000a90002027b82 */ /* 0x000ea20000000800 */
[----:B------:R-:W-:Y:S01]  /*0fa0*/  MOV R20, UR4 ;  /* 0x0000000400147c02 */ /* 0x000fe20008000f00 */
[----:B------:R-:W4:Y:S01]  /*0fb0*/  F2I.U32.TRUNC.NTZ R59, R59 ;  /* 0x0000003b003b7305 */ /* 0x000f22000020f000 */
[----:B---3--:R-:W-:-:S05]  /*0fc0*/  FMUL R58, R58, UR7 ;  /* 0x000000073a3a7c20 */ /* 0x008fca0008400000 */
[----:B------:R-:W-:Y:S01]  /*0fd0*/  BAR.SYNC.DEFER_BLOCKING 0x0 ;  /* 0x0000000000007b1d */ /* 0x000fe20000010000 */
[----:B------:R-:W-:-:S05]  /*0fe0*/  ISETP.GE.AND P0, PT, R10, 0x1, PT ;  /* 0x000000010a00780c */ /* 0x000fca0003f06270 */
[----:B------:R-:W3:Y:S02]  /*0ff0*/  F2I.U32.TRUNC.NTZ R58, R58 ;  /* 0x0000003a003a7305 */ /* 0x000ee4000020f000 */
[----:B------:R-:W2:Y:S01]  /*1000*/  S2UR UR36, SR_CTAID.Z ;  /* 0x00000000002479c3 */ /* 0x000ea20000002700 */
[----:B----4-:R-:W-:-:S05]  /*1010*/  IADD3 R59, PT, PT, -R59, RZ, RZ ;  /* 0x000000ff3b3b7210 */ /* 0x010fca0007ffe1ff */
[----:B-1----:R-:W-:Y:S01]  /*1020*/  IMAD R59, R3, R59, UR5 ;  /* 0x00000005033b7e24 */ /* 0x002fe2000f8e023b */
[----:B---3--:R-:W-:-:S05]  /*1030*/  IADD3 R58, PT, PT, -R58, RZ, RZ ;  /* 0x000000ff3a3a7210 */ /* 0x008fca0007ffe1ff */
[----:B--2---:R-:W-:Y:S01]  /*1040*/  IMAD R58, R2, R58, UR4 ;  /* 0x00000004023a7e24 */ /* 0x004fe2000f8e023a */
[----:B------:R-:W-:Y:S06]  /*1050*/  @!P0 BRA `(.L_x_16) ;  /* 0x0000000000b88947 */ /* 0x000fec0003800000 */
[----:B------:R-:W1:Y:S01]  /*1060*/  LDC.64 R4, c[0x0][0xb18] ;  /* 0x0002c600ff047b82 */ /* 0x000e620000000a00 */
[----:B------:R-:W-:-:S07]  /*1070*/  ISETP.NE.AND P0, PT, R10, 0x1, PT ;  /* 0x000000010a00780c */ /* 0x000fce0003f05270 */
[----:B------:R-:W2:Y:S08]  /*1080*/  LDC R9, c[0x0][0xb0c] ;  /* 0x0002c300ff097b82 */ /* 0x000eb00000000800 */
[----:B------:R-:W3:Y:S08]  /*1090*/  LDC R12, c[0x0][0x370] ;  /* 0x0000dc00ff0c7b82 */ /* 0x000ef00000000800 */
[----:B------:R-:W4:Y:S01]  /*10a0*/  LDC R11, c[0x0][0x374] ;  /* 0x0000dd00ff0b7b82 */ /* 0x000f220000000800 */
[----:B-1----:R-:W-:-:S07]  /*10b0*/  ISETP.NE.AND P1, PT, R4, 0x1, PT ;  /* 0x000000010400780c */ /* 0x002fce0003f25270 */
[----:B------:R-:W3:Y:S01]  /*10c0*/  LDC.64 R6, c[0x0][0xb10] ;  /* 0x0002c400ff067b82 */ /* 0x000ee20000000a00 */
[----:B--2---:R-:W-:-:S07]  /*10d0*/  ISETP.NE.AND P2, PT, R9, 0x1, PT ;  /* 0x000000010900780c */ /* 0x004fce0003f45270 */
[----:B------:R-:W1:Y:S08]  /*10e0*/  LDC R8, c[0x0][0xb20] ;  /* 0x0002c800ff087b82 */ /* 0x000e700000000800 */
[----:B------:R-:W2:Y:S01]  /*10f0*/  LDC.64 R2, c[0x0][0xb28] ;  /* 0x0002ca00ff027b82 */ /* 0x000ea20000000a00 */
[----:B----4-:R-:W-:-:S04]  /*1100*/  IMAD.HI.U32 R13, R11, R5, RZ ;  /* 0x000000050b0d7227 */ /* 0x010fc800078e00ff */
[----:B------:R-:W-:-:S04]  /*1110*/  IMAD.HI.U32 R5, R20, R5, RZ ;  /* 0x0000000514057227 */ /* 0x000fc800078e00ff */
[----:B---3--:R-:W-:-:S05]  /*1120*/  IMAD.HI.U32 R14, R12, R6, RZ ;  /* 0x000000060c0e7227 */ /* 0x008fca00078e00ff */
[-C--:B------:R-:W-:Y:S01]  /*1130*/  @P2 SHF.R.U32.HI R12, RZ, R7.reuse, R14 ;  /* 0x00000007ff0c2219 */ /* 0x080fe2000001160e */
[----:B------:R-:W-:Y:S01]  /*1140*/  IMAD.HI.U32 R14, R21, R6, RZ ;  /* 0x00000006150e7227 */ /* 0x000fe200078e00ff */
[-C--:B-1----:R-:W-:Y:S02]  /*1150*/  @P1 SHF.R.U32.HI R11, RZ, R8.reuse, R13 ;  /* 0x00000008ff0b1219 */ /* 0x082fe4000001160d */
[----:B------:R-:W-:Y:S02]  /*1160*/  SHF.R.U32.HI R5, RZ, R8, R5 ;  /* 0x00000008ff057219 */ /* 0x000fe40000011605 */
[----:B------:R-:W-:Y:S02]  /*1170*/  SHF.R.U32.HI R14, RZ, R7, R14 ;  /* 0x00000007ff0e7219 */ /* 0x000fe4000001160e */
[----:B------:R-:W-:Y:S01]  /*1180*/  SEL R5, R20, R5, !P1 ;  /* 0x0000000514057207 */ /* 0x000fe20004800000 */
[----:B--2---:R-:W-:Y:S01]  /*1190*/  IMAD.HI.U32 R13, R11, R2, RZ ;  /* 0x000000020b0d7227 */ /* 0x004fe200078e00ff */
[----:B------:R-:W-:-:S03]  /*11a0*/  SEL R14, R21, R14, !P2 ;  /* 0x0000000e150e7207 */ /* 0x000fc60005000000 */
[----:B------:R-:W-:Y:S01]  /*11b0*/  IMAD.HI.U32 R6, R12, R2, RZ ;  /* 0x000000020c067227 */ /* 0x000fe200078e00ff */
[----:B------:R-:W-:-:S04]  /*11c0*/  @P0 SHF.R.U32.HI R11, RZ, R3, R13 ;  /* 0x00000003ff0b0219 */ /* 0x000fc8000001160d */
[----:B------:R-:W-:Y:S01]  /*11d0*/  @P0 SHF.R.U32.HI R12, RZ, R3, R6 ;  /* 0x00000003ff0c0219 */ /* 0x000fe20000011606 */
[----:B------:R-:W-:-:S04]  /*11e0*/  IMAD R11, R11, R10, RZ ;  /* 0x0000000a0b0b7224 */ /* 0x000fc800078e02ff */
[----:B------:R-:W-:Y:S01]  /*11f0*/  IMAD R6, R12, R10, RZ ;  /* 0x0000000a0c067224 */ /* 0x000fe200078e02ff */
[----:B------:R-:W-:-:S04]  /*1200*/  ISETP.GE.AND P1, PT, R5, R11, PT ;  /* 0x0000000b0500720c */ /* 0x000fc80003f26270 */
[----:B------:R-:W-:Y:S01]  /*1210*/  ISETP.GE.OR P1, PT, R14, R6, P1 ;  /* 0x000000060e00720c */ /* 0x000fe20000f26670 */
[----:B------:R-:W-:-:S05]  /*1220*/  IMAD.HI.U32 R6, R5, R2, RZ ;  /* 0x0000000205067227 */ /* 0x000fca00078e00ff */
[----:B------:R-:W-:-:S04]  /*1230*/  SHF.R.U32.HI R6, RZ, R3, R6 ;  /* 0x00000003ff067219 */ /* 0x000fc80000011606 */
[----:B------:R-:W-:-:S03]  /*1240*/  SEL R6, R5, R6, !P0 ;  /* 0x0000000605067207 */ /* 0x000fc60004000000 */
[----:B------:R-:W-:Y:S01]  /*1250*/  @!P1 IMAD.HI.U32 R7, R14, R2, RZ ;  /* 0x000000020e079227 */ /* 0x000fe200078e00ff */
[----:B------:R-:W-:-:S04]  /*1260*/  IADD3 R2, PT, PT, -R6, RZ, RZ ;  /* 0x000000ff06027210 */ /* 0x000fc80007ffe1ff */
[----:B------:R-:W-:Y:S01]  /*1270*/  @!P1 SHF.R.U32.HI R3, RZ, R3, R7 ;  /* 0x00000003ff039219 */ /* 0x000fe20000011607 */
[----:B------:R-:W-:Y:S01]  /*1280*/  IMAD R2, R10, R2, R5 ;  /* 0x000000020a027224 */ /* 0x000fe200078e0205 */
[----:B------:R-:W-:Y:S02]  /*1290*/  IADD3 R7, PT, PT, -R5, RZ, RZ ;  /* 0x000000ff05077210 */ /* 0x000fe40007ffe1ff */
[----:B------:R-:W-:-:S03]  /*12a0*/  @!P1 SEL R3, R14, R3, !P0 ;  /* 0x000000030e039207 */ /* 0x000fc60004000000 */
[----:B------:R-:W-:Y:S02]  /*12b0*/  IMAD R7, R4, R7, R20 ;  /* 0x0000000704077224 */ /* 0x000fe400078e0214 */
[--C-:B------:R-:W-:Y:S02]  /*12c0*/  @!P1 IMAD.IADD R6, R6, 0x1, -R3.reuse ;  /* 0x0000000106069824 */ /* 0x100fe400078e0a03 */
[----:B------:R-:W-:Y:S01]  /*12d0*/  @!P1 IMAD R3, R2, R12, R3 ;  /* 0x0000000c02039224 */ /* 0x000fe200078e0203 */
[----:B------:R-:W-:Y:S01]  /*12e0*/  IADD3 R2, PT, PT, -R14, RZ, RZ ;  /* 0x000000ff0e027210 */ /* 0x000fe20007ffe1ff */
[----:B------:R-:W-:Y:S02]  /*12f0*/  @!P1 IMAD R5, R6, R10, R14 ;  /* 0x0000000a06059224 */ /* 0x000fe400078e020e */
[----:B------:R-:W-:Y:S02]  /*1300*/  @!P1 IMAD.MOV.U32 R14, RZ, RZ, R3 ;  /* 0x000000ffff0e9224 */ /* 0x000fe400078e0003 */
[----:B------:R-:W-:-:S02]  /*1310*/  IMAD R2, R9, R2, R21 ;  /* 0x0000000209027224 */ /* 0x000fc400078e0215 */
[----:B------:R-:W-:Y:S02]  /*1320*/  IMAD R20, R5, R4, R7 ;  /* 0x0000000405147224 */ /* 0x000fe400078e0207 */
[----:B------:R-:W-:Y:S02]  /*1330*/  IMAD R21, R14, R9, R2 ;  /* 0x000000090e157224 */ /* 0x000fe400078e0202 */
.L_x_16:
[----:B------:R-:W1:Y:S01]  /*1340*/  LDCU UR4, c[0x0][0xb30] ;  /* 0x00016600ff0477ac */ /* 0x000e620008000800 */
[----:B------:R-:W2:Y:S08]  /*1350*/  S2UR UR37, SR_CgaCtaId ;  /* 0x00000000002579c3 */ /* 0x000eb00000008800 */
[----:B------:R-:W3:Y:S01]  /*1360*/  LDC R26, c[0x0][0xb24] ;  /* 0x0002c900ff1a7b82 */ /* 0x000ee20000000800 */
[----:B-1----:R-:W-:-:S09]  /*1370*/  UISETP.NE.AND UP1, UPT, UR4, 0x1, UPT ;  /* 0x000000010400788c */ /* 0x002fd2000bf25270 */
[----:B--2---:R-:W-:Y:S05]  /*1380*/  BRA.U UP1, `(.L_x_17) ;  /* 0x0000000101407547 */ /* 0x004fea000b800000 */
[----:B------:R-:W1:Y:S08]  /*1390*/  LDC.64 R4, c[0x0][0xb10] ;  /* 0x0002c400ff047b82 */ /* 0x000e700000000a00 */
[----:B------:R-:W2:Y:S08]  /*13a0*/  LDC.64 R2, c[0x0][0xb18] ;  /* 0x0002c600ff027b82 */ /* 0x000eb00000000a00 */
[----:B------:R-:W4:Y:S08]  /*13b0*/  LDC R6, c[0x0][0xb20] ;  /* 0x0002c800ff067b82 */ /* 0x000f300000000800 */
[----:B------:R-:W3:Y:S01]  /*13c0*/  LDC R7, c[0x0][0xb0c] ;  /* 0x0002c300ff077b82 */ /* 0x000ee20000000800 */
[----:B-1----:R-:W-:-:S05]  /*13d0*/  IMAD.HI.U32 R4, R21, R4, RZ ;  /* 0x0000000415047227 */ /* 0x002fca00078e00ff */
[----:B------:R-:W-:Y:S01]  /*13e0*/  SHF.R.U32.HI R4, RZ, R5, R4 ;  /* 0x00000005ff047219 */ /* 0x000fe20000011604 */
[----:B--2---:R-:W-:Y:S01]  /*13f0*/  IMAD.HI.U32 R3, R20, R3, RZ ;  /* 0x0000000314037227 */ /* 0x004fe200078e00ff */
[----:B------:R-:W-:-:S04]  /*1400*/  ISETP.NE.AND P0, PT, R2, 0x1, PT ;  /* 0x000000010200780c */ /* 0x000fc80003f05270 */
[----:B----4-:R-:W-:-:S04]  /*1410*/  SHF.R.U32.HI R3, RZ, R6, R3 ;  /* 0x00000006ff037219 */ /* 0x010fc80000011603 */
[----:B------:R-:W-:Y:S02]  /*1420*/  SEL R3, R20, R3, !P0 ;  /* 0x0000000314037207 */ /* 0x000fe40004000000 */
[----:B---3--:R-:W-:-:S04]  /*1430*/  ISETP.NE.AND P1, PT, R7, 0x1, PT ;  /* 0x000000010700780c */ /* 0x008fc80003f25270 */
[----:B------:R-:W-:-:S05]  /*1440*/  SEL R4, R21, R4, !P1 ;  /* 0x0000000415047207 */ /* 0x000fca0004800000 */
[----:B------:R-:W-:Y:S02]  /*1450*/  IMAD.IADD R5, R3, 0x1, -R4 ;  /* 0x0000000103057824 */ /* 0x000fe400078e0a04 */
[----:B------:R-:W-:Y:S02]  /*1460*/  IMAD.IADD R3, R4, 0x1, -R3 ;  /* 0x0000000104037824 */ /* 0x000fe400078e0a03 */
[----:B------:R-:W-:Y:S02]  /*1470*/  IMAD R21, R5, R7, R21 ;  /* 0x0000000705157224 */ /* 0x000fe400078e0215 */
[----:B------:R-:W-:-:S07]  /*1480*/  IMAD R20, R3, R2, R20 ;  /* 0x0000000203147224 */ /* 0x000fce00078e0214 */
.L_x_17:
[----:B------:R-:W-:Y:S01]  /*1490*/  BAR.SYNC.DEFER_BLOCKING 0x0 ;  /* 0x0000000000007b1d */ /* 0x000fe20000010000 */
[----:B------:R-:W-:Y:S01]  /*14a0*/  UISETP.NE.AND UP1, UPT, UR8, 0x2, UPT ;  /* 0x000000020800788c */ /* 0x000fe2000bf25270 */
[----:B------:R-:W-:Y:S02]  /*14b0*/  ISETP.NE.OR P5, PT, R0, 0x2, !P5 ;  /* 0x000000020000780c */ /* 0x000fe40006fa5670 */
[----:B------:R-:W-:-:S06]  /*14c0*/  LOP3.LUT R2, R70, 0x1f, RZ, 0xc0, !PT ;  /* 0x0000001f46027812 */ /* 0x000fcc00078ec0ff */
[----:B------:R-:W-:Y:S05]  /*14d0*/  BRA.U UP1, `(.L_x_18) ;  /* 0x0000001501987547 */ /* 0x000fea000b800000 */
[----:B------:R-:W1:Y:S01]  /*14e0*/  LDCU UR13, c[0x0][0x38c] ;  /* 0x00007180ff0d77ac */ /* 0x000e620008000800 */
[----:B------:R-:W2:Y:S01]  /*14f0*/  LDC R8, c[0x0][0x370] ;  /* 0x0000dc00ff087b82 */ /* 0x000ea20000000800 */
[----:B------:R-:W-:Y:S01]  /*1500*/  PLOP3.LUT P1, PT, PT, PT, UP2, 0x80, 0x8 ;  /* 0x000000000008781c */ /* 0x000fe20003f2f028 */
[----:B------:R-:W-:Y:S01]  /*1510*/  IMAD.MOV.U32 R15, RZ, RZ, 0x1 ;  /* 0x00000001ff0f7424 */ /* 0x000fe200078e00ff */
[----:B------:R-:W-:Y:S01]  /*1520*/  ISETP.EQ.OR P4, PT, R2, RZ, P5 ;  /* 0x000000ff0200720c */ /* 0x000fe20002f82670 */
[----:B------:R-:W-:Y:S01]  /*1530*/  IMAD.MOV.U32 R14, RZ, RZ, RZ ;  /* 0x000000ffff0e7224 */ /* 0x000fe200078e00ff */
[----:B------:R-:W-:Y:S02]  /*1540*/  PLOP3.LUT P1, PT, P1, PT, PT, 0x8, 0x80 ;  /* 0x000000000080781c */ /* 0x000fe40000f2e170 */
[----:B------:R-:W-:Y:S01]  /*1550*/  CS2R R12, SRZ ;  /* 0x00000000000c7805 */ /* 0x000fe2000001ff00 */
[----:B------:R-:W-:Y:S01]  /*1560*/  IMAD.MOV.U32 R11, RZ, RZ, 0x1 ;  /* 0x00000001ff0b7424 */ /* 0x000fe200078e00ff */
[----:B------:R-:W4:Y:S01]  /*1570*/  LDC R0, c[0x0][0x374] ;  /* 0x0000dd00ff007b82 */ /* 0x000f220000000800 */
[----:B------:R-:W2:Y:S01]  /*1580*/  LDCU.64 UR22, c[0x0][0x348] ;  /* 0x00006900ff1677ac */ /* 0x000ea20008000a00 */
[----:B------:R-:W-:Y:S01]  /*1590*/  UMOV UR6, URZ ;  /* 0x000000ff00067c82 */ /* 0x000fe20008000000 */
[----:B-1----:R-:W-:-:S04]  /*15a0*/  UIADD3 UR5, UPT, UPT, UR13, 0x3f, URZ ;  /* 0x0000003f0d057890 */ /* 0x002fc8000fffe0ff */
[----:B------:R-:W-:-:S04]  /*15b0*/  USHF.R.S32.HI UR4, URZ, 0x1f, UR5 ;  /* 0x0000001fff047899 */ /* 0x000fc80008011405 */
[----:B------:R-:W-:-:S04]  /*15c0*/  ULEA.HI UR4, UR4, UR5, URZ, 0x6 ;  /* 0x0000000504047291 */ /* 0x000fc8000f8f30ff */
[----:B------:R-:W-:Y:S02]  /*15d0*/  USHF.R.S32.HI UR15, URZ, 0x6, UR4 ;  /* 0x00000006ff0f7899 */ /* 0x000fe40008011404 */
[----:B------:R-:W-:Y:S02]  /*15e0*/  UIADD3 UR4, UPT, UPT, UR13, -0x1, URZ ;  /* 0xffffffff0d047890 */ /* 0x000fe4000fffe0ff */
[----:B------:R-:W-:Y:S02]  /*15f0*/  UISETP.LT.U32.AND UP0, UPT, UR15, 0xd, UPT ;  /* 0x0000000d0f00788c */ /* 0x000fe4000bf01070 */
[----:B------:R-:W-:Y:S02]  /*1600*/  UISETP.GE.U32.AND UP1, UPT, UR4, -0x7f, UPT ;  /* 0xffffff810400788c */ /* 0x000fe4000bf26070 */
[----:B------:R-:W-:Y:S02]  /*1610*/  USEL UR14, UR15, 0xd, UP0 ;  /* 0x0000000d0f0e7887 */ /* 0x000fe40008000000 */
[----:B------:R-:W-:-:S02]  /*1620*/  UIADD3 UR13, UPT, UPT, UR13, 0x7e, URZ ;  /* 0x0000007e0d0d7890 */ /* 0x000fc4000fffe0ff */
[----:B------:R-:W-:Y:S02]  /*1630*/  UIADD3 UR5, UPT, UPT, UR14, -0x1, URZ ;  /* 0xffffffff0e057890 */ /* 0x000fe4000fffe0ff */
[----:B------:R-:W-:-:S03]  /*1640*/  UIADD3 UR7, UPT, UPT, UR15, -UR14, URZ ;  /* 0x8000000e0f077290 */ /* 0x000fc6000fffe0ff */
[----:B------:R-:W-:-:S04]  /*1650*/  @UP1 UIADD3 UR5, UPT, UPT, UR14, URZ, URZ ;  /* 0x000000ff0e051290 */ /* 0x000fc8000fffe0ff */
[----:B--2---:R-:W-:-:S12]  /*1660*/  UIADD3 UR5, UPT, UPT, UR5, 0x1, URZ ;  /* 0x0000000105057890 */ /* 0x004fd8000fffe0ff */
.L_x_36:
[----:B------:R-:W-:Y:S01]  /*1670*/  UISETP.NE.AND UP0, UPT, UR37, URZ, UPT ;  /* 0x000000ff2500728c */ /* 0x000fe2000bf05270 */
[----:B------:R-:W1:Y:S08]  /*1680*/  S2UR UR37, SR_CgaCtaId ;  /* 0x00000000002579c3 */ /* 0x000e700000008800 */
[----:B------:R-:W-:Y:S05]  /*1690*/  BRA.U UP0, `(.L_x_19) ;  /* 0x0000000100347547 */ /* 0x000fea000b800000 */
[----:B------:R-:W2:Y:S01]  /*16a0*/  S2R R2, SR_CgaCtaId ;  /* 0x0000000000027919 */ /* 0x000ea20000008800 */
[----:B------:R-:W-:-:S04]  /*16b0*/  MOV R3, 0x400 ;  /* 0x0000040000037802 */ /* 0x000fc80000000f00 */
[----:B--2---:R-:W-:Y:S02]  /*16c0*/  LEA R2, R2, R3, 0x18 ;  /* 0x0000000302027211 */ /* 0x004fe400078ec0ff */
[----:B------:R-:W-:-:S03]  /*16d0*/  SHF.L.U32 R3, R11, 0x1f, RZ ;  /* 0x0000001f0b037819 */ /* 0x000fc600000006ff */
[----:B------:R-:W-:-:S04]  /*16e0*/  IMAD R2, R12, 0x8, R2 ;  /* 0x000000080c027824 */ /* 0x000fc800078e0202 */
[----:B------:R-:W2:Y:S02]  /*16f0*/  SYNCS.PHASECHK.TRANS64.TRYWAIT P0, [R2+URZ+0x180], R3 ;  /* 0x00018003020075a7 */ /* 0x000ea400080011ff */
[----:B--2---:R-:W-:Y:S05]  /*1700*/  @!P0 BRA `(.L_x_20) ;  /* 0x0000005c002c8947 */ /* 0x004fea0003800000 */
.L_x_125:
[----:B------:R-:W-:Y:S01]  /*1710*/  VIADD R12, R12, 0x1 ;  /* 0x000000010c0c7836 */ /* 0x000fe20000000000 */
[----:B------:R2:W-:Y:S04]  /*1720*/  SYNCS.ARRIVE.TRANS64.A1T0 RZ, [R2+URZ+0x170], RZ ;  /* 0x000170ff02ff79a7 */ /* 0x0005e800081000ff */
[----:B------:R-:W-:-:S04]  /*1730*/  ISETP.NE.AND P0, PT, R12, 0x2, PT ;  /* 0x000000020c00780c */ /* 0x000fc80003f05270 */
[----:B------:R-:W-:Y:S02]  /*1740*/  SEL R12, R12, RZ, P0 ;  /* 0x000000ff0c0c7207 */ /* 0x000fe40000000000 */
[----:B--2---:R-:W-:-:S04]  /*1750*/  SEL R2, RZ, 0x1, P0 ;  /* 0x00000001ff027807 */ /* 0x004fc80000000000 */
[----:B------:R-:W-:-:S07]  /*1760*/  LOP3.LUT R11, R11, R2, RZ, 0x3c, !PT ;  /* 0x000000020b0b7212 */ /* 0x000fce00078e3cff */
.L_x_19:
[----:B------:R-:W-:Y:S01]  /*1770*/  UMOV UR4, 0x400 ;  /* 0x0000040000047882 */ /* 0x000fe20000000000 */
[----:B------:R-:W-:Y:S01]  /*1780*/  SHF.L.U32 R2, R15, 0x1f, RZ ;  /* 0x0000001f0f027819 */ /* 0x000fe200000006ff */
[----:B-1----:R-:W-:Y:S01]  /*1790*/  ULEA UR4, UR37, UR4, 0x18 ;  /* 0x0000000425047291 */ /* 0x002fe2000f8ec0ff */
[----:B------:R-:W-:Y:S01]  /*17a0*/  R2UR UR35, R21 ;  /* 0x00000000152372ca */ /* 0x000fe200000e0000 */
[----:B------:R-:W-:Y:S01]  /*17b0*/  UISETP.GE.U32.AND UP0, UPT, UR13, 0x7f, UPT ;  /* 0x0000007f0d00788c */ /* 0x000fe2000bf06070 */
[----:B------:R-:W-:Y:S01]  /*17c0*/  R2UR UR11, R20 ;  /* 0x00000000140b72ca */ /* 0x000fe200000e0000 */
[----:B------:R-:W-:Y:S01]  /*17d0*/  ULEA UR8, UR6, UR4, 0x3 ;  /* 0x0000000406087291 */ /* 0x000fe2000f8e18ff */
[----:B------:R-:W-:-:S08]  /*17e0*/  UMOV UR24, URZ ;  /* 0x000000ff00187c82 */ /* 0x000fd00008000000 */
[----:B------:R1:W2:Y:S01]  /*17f0*/  SYNCS.PHASECHK.TRANS64.TRYWAIT P0, [UR8+0x68], R2 ;  /* 0x00006802ff0075a7 */ /* 0x0002a20008001108 */
[----:B------:R-:W-:Y:S02]  /*1800*/  USHF.L.U32 UR35, UR35, 0x6, URZ ;  /* 0x0000000623237899 */ /* 0x000fe400080006ff */
[----:B------:R-:W-:Y:S01]  /*1810*/  USHF.L.U32 UR11, UR11, 0x6, URZ ;  /* 0x000000060b0b7899 */ /* 0x000fe200080006ff */
[----:B------:R-:W-:Y:S11]  /*1820*/  BRA.U !UP0, `(.L_x_21) ;  /* 0x0000000108a47547 */ /* 0x000ff6000b800000 */
[----:B------:R-:W-:Y:S01]  /*1830*/  UMOV UR16, URZ ;  /* 0x000000ff00107c82 */ /* 0x000fe20008000000 */
[----:B------:R-:W-:-:S05]  /*1840*/  UMOV UR17, UR6 ;  /* 0x0000000600117c82 */ /* 0x000fca0008000000 */
.L_x_26:
[----:B-1----:R-:W-:Y:S01]  /*1850*/  ULEA UR33, UR17, UR4, 0x3 ;  /* 0x0000000411217291 */ /* 0x002fe2000f8e18ff */
[----:B--2---:R-:W-:Y:S01]  /*1860*/  @!P5 MOV R3, 0x4000 ;  /* 0x000040000003d802 */ /* 0x004fe20000000f00 */
[----:B--2---:R-:W-:Y:S10]  /*1870*/  @P0 BRA `(.L_x_22) ;  /* 0x00000000000c0947 */ /* 0x004ff40003800000 */
[----:B------:R-:W-:-:S04]  /*1880*/  SHF.L.U32 R4, R15, 0x1f, RZ ;  /* 0x0000001f0f047819 */ /* 0x000fc800000006ff */
[----:B------:R-:W2:Y:S02]  /*1890*/  SYNCS.PHASECHK.TRANS64.TRYWAIT P0, [UR33+0x68], R4 ;  /* 0x00006804ff0075a7 */ /* 0x000ea40008001121 */
[----:B--2---:R-:W-:Y:S05]  /*18a0*/  @!P0 BRA `(.L_x_23) ;  /* 0x0000005800d88947 */ /* 0x004fea0003800000 */
.L_x_22:
[----:B------:R2:W-:Y:S01]  /*18b0*/  @!P5 SYNCS.ARRIVE.TRANS64 RZ, [UR33], R3 ;  /* 0x00000003ffffd9a7 */ /* 0x0005e20008000021 */
[----:B------:R-:W-:Y:S04]  /*18c0*/  BSSY.RECONVERGENT B0, `(.L_x_24) ;  /* 0x0000003000007945 */ /* 0x000fe80003800200 */
[----:B------:R-:W-:Y:S05]  /*18d0*/  @P4 BRA `(.L_x_25) ;  /* 0x0000000000044947 */ /* 0x000fea0003800000 */
[----:B------:R-:W-:Y:S05]  /*18e0*/  BPT.TRAP 0x1 ;  /* 0x000000040000795c */ /* 0x000fea0000300000 */
.L_x_25:
[----:B------:R-:W-:Y:S05]  /*18f0*/  BSYNC.RECONVERGENT B0 ;  /* 0x0000000000007941 */ /* 0x000fea0003800200 */
.L_x_24:
[----:B------:R-:W-:Y:S02]  /*1900*/  UIADD3 UR6, UPT, UPT, UR17, 0x1, URZ ;  /* 0x0000000111067890 */ /* 0x000fe4000fffe0ff */
[----:B------:R-:W-:Y:S02]  /*1910*/  UIADD3 UR26, UP1, UPT, UR22, 0x80, URZ ;  /* 0x00000080161a7890 */ /* 0x000fe4000ff3e0ff */
[----:B------:R-:W-:Y:S02]  /*1920*/  UISETP.NE.AND UP0, UPT, UR6, 0xd, UPT ;  /* 0x0000000d0600788c */ /* 0x000fe4000bf05270 */
[----:B------:R-:W-:Y:S02]  /*1930*/  USHF.L.U32 UR34, UR16, 0x6, URZ ;  /* 0x0000000610227899 */ /* 0x000fe400080006ff */
[----:B------:R-:W-:Y:S02]  /*1940*/  USEL UR9, URZ, 0x1, UP0 ;  /* 0x00000001ff097887 */ /* 0x000fe40008000000 */
[----:B------:R-:W-:-:S02]  /*1950*/  USEL UR6, UR6, URZ, UP0 ;  /* 0x000000ff06067287 */ /* 0x000fc40008000000 */
[----:B------:R-:W-:Y:S02]  /*1960*/  UIADD3 UR20, UP0, UPT, UR22, 0x180, URZ ;  /* 0x0000018016147890 */ /* 0x000fe4000ff1e0ff */
[----:B------:R-:W-:Y:S01]  /*1970*/  ULEA UR8, UR6, UR4, 0x3 ;  /* 0x0000000406087291 */ /* 0x000fe2000f8e18ff */
[----:B------:R-:W-:Y:S01]  /*1980*/  LOP3.LUT R15, R15, UR9, RZ, 0x3c, !PT ;  /* 0x000000090f0f7c12 */ /* 0x000fe2000f8e3cff */
[----:B------:R-:W-:Y:S02]  /*1990*/  UIADD3.X UR27, UPT, UPT, URZ, UR23, URZ, UP1, !UPT ;  /* 0x00000017ff1b7290 */ /* 0x000fe40008ffe4ff */
[----:B------:R-:W-:Y:S01]  /*19a0*/  UIADD3.X UR21, UPT, UPT, URZ, UR23, URZ, UP0, !UPT ;  /* 0x00000017ff157290 */ /* 0x000fe200087fe4ff */
[----:B-1----:R-:W-:Y:S01]  /*19b0*/  SHF.L.U32 R2, R15, 0x1f, RZ ;  /* 0x0000001f0f027819 */ /* 0x002fe200000006ff */
[----:B------:R-:W-:Y:S01]  /*19c0*/  UMOV UR18, 0x0 ;  /* 0x0000000000127882 */ /* 0x000fe20000000000 */
[----:B------:R-:W-:Y:S01]  /*19d0*/  UMOV UR19, 0x10000000 ;  /* 0x1000000000137882 */ /* 0x000fe20000000000 */
[----:B------:R-:W-:Y:S01]  /*19e0*/  UMOV UR12, UR36 ;  /* 0x00000024000c7c82 */ /* 0x000fe20008000000 */
[----:B------:R1:W1:Y:S01]  /*19f0*/  SYNCS.PHASECHK.TRANS64.TRYWAIT P0, [UR8+0x68], R2 ;  /* 0x00006802ff0075a7 */ /* 0x0002620008001108 */
[----:B------:R-:W-:Y:S01]  /*1a00*/  ULEA UR8, UR17, UR4, 0xd ;  /* 0x0000000411087291 */ /* 0x000fe2000f8e68ff */
[----:B------:R-:W-:Y:S01]  /*1a10*/  UMOV UR9, UR33 ;  /* 0x0000002100097c82 */ /* 0x000fe20008000000 */
[----:B------:R-:W-:-:S02]  /*1a20*/  UMOV UR10, UR34 ;  /* 0x00000022000a7c82 */ /* 0x000fc40008000000 */
[----:B------:R-:W-:Y:S02]  /*1a30*/  UIADD3 UR32, UPT, UPT, UR8, 0x3400, URZ ;  /* 0x0000340008207890 */ /* 0x000fe4000fffe0ff */
[----:B------:R-:W-:Y:S02]  /*1a40*/  UIADD3 UR8, UPT, UPT, UR8, 0x1d400, URZ ;  /* 0x0001d40008087890 */ /* 0x000fe4000fffe0ff */
[----:B------:R-:W-:Y:S01]  /*1a50*/  UIADD3 UR16, UPT, UPT, UR16, 0x1, URZ ;  /* 0x0000000110107890 */ /* 0x000fe2000fffe0ff */
[----:B------:R-:W-:Y:S01]  /*1a60*/  UMOV UR24, UR5 ;  /* 0x0000000500187c82 */ /* 0x000fe20008000000 */
[----:B------:R-:W-:Y:S02]  /*1a70*/  UMOV UR17, UR6 ;  /* 0x0000000600117c82 */ /* 0x000fe40008000000 */
[----:B------:R-:W-:Y:S01]  /*1a80*/  UISETP.NE.AND UP0, UPT, UR16, UR5, UPT ;  /* 0x000000051000728c */ /* 0x000fe2000bf05270 */
[----:B------:R1:W-:Y:S02]  /*1a90*/  UTMALDG.3D [UR32], [UR26], desc[UR18] ;  /* 0x000012201a0075b4 */ /* 0x0003e40008011000 */
[----:B------:R1:W-:Y:S06]  /*1aa0*/  UTMALDG.3D [UR8], [UR20], desc[UR18] ;  /* 0x00001208140075b4 */ /* 0x0003ec0008011000 */
[----:B------:R-:W-:Y:S05]  /*1ab0*/  BRA.U UP0, `(.L_x_26) ;  /* 0xfffffffd00647547 */ /* 0x000fea000b83ffff */
.L_x_21:
[----:B-1----:R-:W-:Y:S01]  /*1ac0*/  ULEA UR8, UR6, UR4, 0x3 ;  /* 0x0000000406087291 */ /* 0x002fe2000f8e18ff */
[----:B------:R-:W-:Y:S01]  /*1ad0*/  SHF.L.U32 R2, R15, 0x1f, RZ ;  /* 0x0000001f0f027819 */ /* 0x000fe200000006ff */
[----:B------:R-:W-:Y:S01]  /*1ae0*/  @!P1 SYNCS.ARRIVE.TRANS64.A1T0 RZ, [UR4+0x108], RZ ;  /* 0x000108ffffff99a7 */ /* 0x000fe20008100004 */
[----:B------:R-:W-:-:S06]  /*1af0*/  UISETP.GT.AND UP0, UPT, UR15, UR14, UPT ;  /* 0x0000000e0f00728c */ /* 0x000fcc000bf04270 */
[----:B--2---:R1:W2:Y:S03]  /*1b00*/  SYNCS.PHASECHK.TRANS64.TRYWAIT P0, [UR8+0x68], R2 ;  /* 0x00006802ff0075a7 */ /* 0x0042a60008001108 */
[----:B------:R-:W-:Y:S05]  /*1b10*/  BRA.U !UP0, `(.L_x_27) ;  /* 0x0000000108a87547 */ /* 0x000fea000b800000 */
[----:B------:R-:W-:Y:S01]  /*1b20*/  UIADD3 UR21, UPT, UPT, UR7, UR24, URZ ;  /* 0x0000001807157290 */ /* 0x000fe2000fffe0ff */
[----:B------:R-:W-:-:S11]  /*1b30*/  UMOV UR25, UR6 ;  /* 0x0000000600197c82 */ /* 0x000fd60008000000 */
.L_x_32:
[----:B-1----:R-:W-:Y:S01]  /*1b40*/  ULEA UR17, UR25, UR4, 0x3 ;  /* 0x0000000419117291 */ /* 0x002fe2000f8e18ff */
[----:B--2---:R-:W-:Y:S01]  /*1b50*/  @!P5 MOV R3, 0x4000 ;  /* 0x000040000003d802 */ /* 0x004fe20000000f00 */
[----:B--2---:R-:W-:Y:S10]  /*1b60*/  @P0 BRA `(.L_x_28) ;  /* 0x00000000000c0947 */ /* 0x004ff40003800000 */
[----:B------:R-:W-:-:S04]  /*1b70*/  SHF.L.U32 R4, R15, 0x1f, RZ ;  /* 0x0000001f0f047819 */ /* 0x000fc800000006ff */
[----:B------:R-:W2:Y:S02]  /*1b80*/  SYNCS.PHASECHK.TRANS64.TRYWAIT P0, [UR17+0x68], R4 ;  /* 0x00006804ff0075a7 */ /* 0x000ea40008001111 */
[----:B--2---:R-:W-:Y:S05]  /*1b90*/  @!P0 BRA `(.L_x_29) ;  /* 0x0000005800348947 */ /* 0x004fea0003800000 */
.L_x_28:
[----:B------:R2:W-:Y:S01]  /*1ba0*/  @!P5 SYNCS.ARRIVE.TRANS64 RZ, [UR17], R3 ;  /* 0x00000003ffffd9a7 */ /* 0x0005e20008000011 */
[----:B------:R-:W-:Y:S04]  /*1bb0*/  BSSY.RECONVERGENT B0, `(.L_x_30) ;  /* 0x0000003000007945 */ /* 0x000fe80003800200 */
[----:B------:R-:W-:Y:S05]  /*1bc0*/  @P4 BRA `(.L_x_31) ;  /* 0x0000000000044947 */ /* 0x000fea0003800000 */
[----:B------:R-:W-:Y:S05]  /*1bd0*/  BPT.TRAP 0x1 ;  /* 0x000000040000795c */ /* 0x000fea0000300000 */
.L_x_31:
[----:B------:R-:W-:Y:S05]  /*1be0*/  BSYNC.RECONVERGENT B0 ;  /* 0x0000000000007941 */ /* 0x000fea0003800200 */
.L_x_30:
        /* <DEDUP_REMOVED lines=20> */
[----:B------:R-:W-:Y:S01]  /*1d30*/  UIADD3 UR8, UPT, UPT, UR8, 0x1d400, URZ ;  /* 0x0001d40008087890 */ /* 0x000fe2000fffe0ff */
[----:B------:R-:W-:Y:S01]  /*1d40*/  UMOV UR9, UR17 ;  /* 0x0000001100097c82 */ /* 0x000fe20008000000 */
[----:B------:R-:W-:Y:S01]  /*1d50*/  UMOV UR10, UR18 ;  /* 0x00000012000a7c82 */ /* 0x000fe20008000000 */
[----:B------:R-:W-:Y:S01]  /*1d60*/  UIADD3 UR24, UPT, UPT, UR24, 0x1, URZ ;  /* 0x0000000118187890 */ /* 0x000fe2000fffe0ff */
[----:B------:R-:W-:-:S03]  /*1d70*/  UMOV UR25, UR6 ;  /* 0x0000000600197c82 */ /* 0x000fc60008000000 */
[----:B------:R1:W-:Y:S01]  /*1d80*/  UTMALDG.3D [UR16], [UR30], desc[UR26] ;  /* 0x00001a101e0075b4 */ /* 0x0003e20008011000 */
[----:B------:R-:W-:Y:S01]  /*1d90*/  UISETP.NE.AND UP0, UPT, UR24, UR21, UPT ;  /* 0x000000151800728c */ /* 0x000fe2000bf05270 */
[----:B------:R1:W-:Y:S08]  /*1da0*/  UTMALDG.3D [UR8], [UR28], desc[UR26] ;  /* 0x00001a081c0075b4 */ /* 0x0003f00008011000 */
[----:B------:R-:W-:Y:S05]  /*1db0*/  BRA.U UP0, `(.L_x_32) ;  /* 0xfffffffd00607547 */ /* 0x000fea000b83ffff */
.L_x_27:
[C---:B-1----:R-:W-:Y:S01]  /*1dc0*/  LEA R2, R14.reuse, UR4, 0x3 ;  /* 0x000000040e027c11 */ /* 0x042fe2000f8e18ff */
[----:B------:R-:W-:Y:S01]  /*1dd0*/  NOP ;  /* 0x0000000000007918 */ /* 0x000fe20000000000 */
[----:B--2---:R-:W-:Y:S02]  /*1de0*/  SHF.L.U32 R3, R13, 0x1f, RZ ;  /* 0x0000001f0d037819 */ /* 0x004fe400000006ff */
[----:B------:R-:W-:Y:S02]  /*1df0*/  LEA R4, R14, UR4, 0x4 ;  /* 0x000000040e047c11 */ /* 0x000fe4000f8e20ff */
[----:B------:R-:W1:Y:S02]  /*1e00*/  SYNCS.PHASECHK.TRANS64.TRYWAIT P0, [R2+URZ+0x110], R3 ;  /* 0x00011003020075a7 */ /* 0x000e6400080011ff */
[----:B-1----:R-:W-:Y:S05]  /*1e10*/  @!P0 BRA `(.L_x_33) ;  /* 0x0000005400ac8947 */ /* 0x002fea0003800000 */
.L_x_128:
[----:B------:R-:W2:Y:S01]  /*1e20*/  LDS.128 R4, [R4+0x1a0] ;  /* 0x0001a00004047984 */ /* 0x000ea20000000c00 */
[----:B---3--:R-:W-:Y:S01]  /*1e30*/  ISETP.GE.AND P0, PT, R26, 0x1, PT ;  /* 0x000000011a00780c */ /* 0x008fe20003f06270 */
[----:B-1----:R-:W-:Y:S01]  /*1e40*/  VIADD R2, R2, 0x120 ;  /* 0x0000012002027836 */ /* 0x002fe20000000000 */
[----:B------:R-:W-:Y:S01]  /*1e50*/  @!PT LDS RZ, [RZ] ;  /* 0x00000000fffff984 */ /* 0x000fe20000000800 */
[----:B------:R-:W-:Y:S01]  /*1e60*/  @!PT LDS RZ, [RZ] ;  /* 0x00000000fffff984 */ /* 0x000fe20000000800 */
[----:B------:R-:W-:Y:S01]  /*1e70*/  @!PT LDS RZ, [RZ] ;  /* 0x00000000fffff984 */ /* 0x000fe20000000800 */
[----:B------:R-:W-:Y:S01]  /*1e80*/  @!PT LDS RZ, [RZ] ;  /* 0x00000000fffff984 */ /* 0x000fe20000000800 */
[----:B------:R1:W-:Y:S06]  /*1e90*/  MEMBAR.ALL.CTA ;  /* 0x0000000000007992 */ /* 0x0003ec0000008000 */
[----:B-1----:R-:W1:Y:S01]  /*1ea0*/  FENCE.VIEW.ASYNC.S ;  /* 0x00000000000073c6 */ /* 0x002e620000000000 */
[----:B------:R-:W-:-:S04]  /*1eb0*/  PRMT R2, RZ, 0x654, R2 ;  /* 0x00000654ff027816 */ /* 0x000fc80000000002 */
[----:B-1----:R1:W-:Y:S01]  /*1ec0*/  SYNCS.ARRIVE.TRANS64.RED.A1T0 RZ, [R2+URZ], RZ ;  /* 0x000000ff02ff79a7 */ /* 0x0023e200081004ff */
[----:B--2---:R-:W-:-:S13]  /*1ed0*/  LOP3.LUT P2, RZ, R6, 0x1, RZ, 0xc0, !PT ;  /* 0x0000000106ff7812 */ /* 0x004fda000784c0ff */
[----:B------:R-:W-:Y:S01]  /*1ee0*/  @P2 SHF.R.U32.HI R3, RZ, 0x10, R5 ;  /* 0x00000010ff032819 */ /* 0x000fe20000011605 */
[----:B------:R-:W-:Y:S01]  /*1ef0*/  VOTEU.ANY UP0, P2 ;  /* 0x0000000000ff7886 */ /* 0x000fe20001000100 */
[----:B------:R-:W-:Y:S02]  /*1f00*/  @P2 MOV R10, R4 ;  /* 0x00000004000a2202 */ /* 0x000fe40000000f00 */
[----:B------:R-:W-:Y:S02]  /*1f10*/  @P2 R2UR.BROADCAST UR8, R3 ;  /* 0x00000000030822ca */ /* 0x000fe400008e0000 */
[----:B------:R-:W-:-:S11]  /*1f20*/  @P2 LOP3.LUT R9, R5, 0xffff, RZ, 0xc0, !PT ;  /* 0x0000ffff05092812 */ /* 0x000fd600078ec0ff */
[----:B------:R-:W-:Y:S01]  /*1f30*/  @UP0 UMOV UR36, UR8 ;  /* 0x0000000800240c82 */ /* 0x000fe20008000000 */
[----:B-1----:R-:W-:Y:S05]  /*1f40*/  @!P0 BRA `(.L_x_34) ;  /* 0x0000000000b88947 */ /* 0x002fea0003800000 */
[----:B------:R-:W4:Y:S01]  /*1f50*/  LDC.64 R4, c[0x0][0xb18] ;  /* 0x0002c600ff047b82 */ /* 0x000f220000000a00 */
[----:B------:R-:W-:-:S07]  /*1f60*/  ISETP.NE.AND P3, PT, R26, 0x1, PT ;  /* 0x000000011a00780c */ /* 0x000fce0003f65270 */
[----:B------:R-:W1:Y:S08]  /*1f70*/  LDC.64 R6, c[0x0][0xb10] ;  /* 0x0002c400ff067b82 */ /* 0x000e700000000a00 */
[----:B------:R-:W2:Y:S08]  /*1f80*/  LDC R16, c[0x0][0xb20] ;  /* 0x0002c800ff107b82 */ /* 0x000eb00000000800 */
[----:B------:R-:W3:Y:S01]  /*1f90*/  LDC R17, c[0x0][0xb0c] ;  /* 0x0002c300ff117b82 */ /* 0x000ee20000000800 */
[----:B----4-:R-:W-:Y:S01]  /*1fa0*/  IMAD.HI.U32 R19, R0, R5, RZ ;  /* 0x0000000500137227 */ /* 0x010fe200078e00ff */
[----:B------:R-:W-:-:S03]  /*1fb0*/  ISETP.NE.AND P0, PT, R4, 0x1, PT ;  /* 0x000000010400780c */ /* 0x000fc60003f05270 */
[----:B------:R-:W-:-:S03]  /*1fc0*/  IMAD.HI.U32 R5, R9, R5, RZ ;  /* 0x0000000509057227 */ /* 0x000fc600078e00ff */
[----:B------:R-:W4:Y:S01]  /*1fd0*/  LDC.64 R2, c[0x0][0xb28] ;  /* 0x0002ca00ff027b82 */ /* 0x000f220000000a00 */
[----:B-1----:R-:W-:-:S04]  /*1fe0*/  IMAD.HI.U32 R20, R8, R6, RZ ;  /* 0x0000000608147227 */ /* 0x002fc800078e00ff */
[----:B------:R-:W-:Y:S01]  /*1ff0*/  IMAD.HI.U32 R21, R10, R6, RZ ;  /* 0x000000060a157227 */ /* 0x000fe200078e00ff */
[----:B------:R-:W-:Y:S02]  /*2000*/  SHF.R.U32.HI R20, RZ, R7, R20 ;  /* 0x00000007ff147219 */ /* 0x000fe40000011614 */
[-C--:B--2---:R-:W-:Y:S02]  /*2010*/  SHF.R.U32.HI R19, RZ, R16.reuse, R19 ;  /* 0x00000010ff137219 */ /* 0x084fe40000011613 */
[----:B------:R-:W-:Y:S02]  /*2020*/  SHF.R.U32.HI R5, RZ, R16, R5 ;  /* 0x00000010ff057219 */ /* 0x000fe40000011605 */
[----:B------:R-:W-:Y:S02]  /*2030*/  SEL R19, R0, R19, !P0 ;  /* 0x0000001300137207 */ /* 0x000fe40004000000 */
[----:B------:R-:W-:Y:S02]  /*2040*/  SHF.R.U32.HI R21, RZ, R7, R21 ;  /* 0x00000007ff157219 */ /* 0x000fe40000011615 */
[----:B---3--:R-:W-:-:S02]  /*2050*/  ISETP.NE.AND P1, PT, R17, 0x1, PT ;  /* 0x000000011100780c */ /* 0x008fc40003f25270 */
[----:B------:R-:W-:Y:S02]  /*2060*/  SEL R5, R9, R5, !P0 ;  /* 0x0000000509057207 */ /* 0x000fe40004000000 */
[----:B------:R-:W-:Y:S02]  /*2070*/  SEL R20, R8, R20, !P1 ;  /* 0x0000001408147207 */ /* 0x000fe40004800000 */
[----:B------:R-:W-:Y:S01]  /*2080*/  SEL R21, R10, R21, !P1 ;  /* 0x000000150a157207 */ /* 0x000fe20004800000 */
[----:B----4-:R-:W-:-:S04]  /*2090*/  IMAD.HI.U32 R18, R19, R2, RZ ;  /* 0x0000000213127227 */ /* 0x010fc800078e00ff */
        /* <DEDUP_REMOVED lines=10> */
[----:B------:R-:W-:-:S04]  /*2140*/  @!P0 IMAD.HI.U32 R7, R21, R2, RZ ;  /* 0x0000000215078227 */ /* 0x000fc800078e00ff */
[----:B------:R-:W-:Y:S01]  /*2150*/  IMAD.MOV R2, RZ, RZ, -R6 ;  /* 0x000000ffff027224 */ /* 0x000fe200078e0a06 */
[----:B------:R-:W-:Y:S02]  /*2160*/  @!P0 SHF.R.U32.HI R3, RZ, R3, R7 ;  /* 0x00000003ff038219 */ /* 0x000fe40000011607 */
[----:B------:R-:W-:Y:S01]  /*2170*/  IADD3 R7, PT, PT, -R5, RZ, RZ ;  /* 0x000000ff05077210 */ /* 0x000fe20007ffe1ff */
[----:B------:R-:W-:Y:S01]  /*2180*/  IMAD R2, R26, R2, R5 ;  /* 0x000000021a027224 */ /* 0x000fe200078e0205 */
        /* <DEDUP_REMOVED lines=10> */
.L_x_34:
[----:B------:R-:W1:Y:S02]  /*2230*/  LDCU UR8, c[0x0][0xb30] ;  /* 0x00016600ff0877ac */ /* 0x000e640008000800 */
[----:B-1----:R-:W-:-:S09]  /*2240*/  UISETP.NE.AND UP0, UPT, UR8, 0x1, UPT ;  /* 0x000000010800788c */ /* 0x002fd2000bf05270 */
[----:B------:R-:W-:Y:S05]  /*2250*/  BRA.U UP0, `(.L_x_35) ;  /* 0x0000000100407547 */ /* 0x000fea000b800000 */
[----:B------:R-:W1:Y:S08]  /*2260*/  LDC.64 R4, c[0x0][0xb10] ;  /* 0x0002c400ff047b82 */ /* 0x000e700000000a00 */
[----:B------:R-:W2:Y:S08]  /*2270*/  LDC.64 R2, c[0x0][0xb18] ;  /* 0x0002c600ff027b82 */ /* 0x000eb00000000a00 */
[----:B------:R-:W3:Y:S08]  /*2280*/  LDC R6, c[0x0][0xb20] ;  /* 0x0002c800ff067b82 */ /* 0x000ef00000000800 */
[----:B------:R-:W4:Y:S01]  /*2290*/  LDC R7, c[0x0][0xb0c] ;  /* 0x0002c300ff077b82 */ /* 0x000f220000000800 */
[----:B-1----:R-:W-:-:S05]  /*22a0*/  IMAD.HI.U32 R4, R10, R4, RZ ;  /* 0x000000040a047227 */ /* 0x002fca00078e00ff */
[----:B------:R-:W-:Y:S01]  /*22b0*/  SHF.R.U32.HI R4, RZ, R5, R4 ;  /* 0x00000005ff047219 */ /* 0x000fe20000011604 */
[----:B--2---:R-:W-:Y:S01]  /*22c0*/  IMAD.HI.U32 R3, R9, R3, RZ ;  /* 0x0000000309037227 */ /* 0x004fe200078e00ff */
[----:B------:R-:W-:-:S04]  /*22d0*/  ISETP.NE.AND P0, PT, R2, 0x1, PT ;  /* 0x000000010200780c */ /* 0x000fc80003f05270 */
[----:B---3--:R-:W-:-:S04]  /*22e0*/  SHF.R.U32.HI R3, RZ, R6, R3 ;  /* 0x00000006ff037219 */ /* 0x008fc80000011603 */
[----:B------:R-:W-:Y:S02]  /*22f0*/  SEL R3, R9, R3, !P0 ;  /* 0x0000000309037207 */ /* 0x000fe40004000000 */
[----:B----4-:R-:W-:-:S04]  /*2300*/  ISETP.NE.AND P1, PT, R7, 0x1, PT ;  /* 0x000000010700780c */ /* 0x010fc80003f25270 */
[----:B------:R-:W-:-:S05]  /*2310*/  SEL R4, R10, R4, !P1 ;  /* 0x000000040a047207 */ /* 0x000fca0004800000 */
[----:B------:R-:W-:Y:S02]  /*2320*/  IMAD.IADD R5, R3, 0x1, -R4 ;  /* 0x0000000103057824 */ /* 0x000fe400078e0a04 */
[----:B------:R-:W-:Y:S02]  /*2330*/  IMAD.IADD R3, R4, 0x1, -R3 ;  /* 0x0000000104037824 */ /* 0x000fe400078e0a03 */
[----:B------:R-:W-:Y:S02]  /*2340*/  IMAD R10, R5, R7, R10 ;  /* 0x00000007050a7224 */ /* 0x000fe400078e020a */
[----:B------:R-:W-:-:S07]  /*2350*/  IMAD R9, R3, R2, R9 ;  /* 0x0000000203097224 */ /* 0x000fce00078e0209 */
.L_x_35:
[----:B------:R-:W-:Y:S01]  /*2360*/  VIADD R14, R14, 0x1 ;  /* 0x000000010e0e7836 */ /* 0x000fe20000000000 */
[----:B------:R-:W-:Y:S01]  /*2370*/  PLOP3.LUT P1, PT, PT, PT, PT, 0x80, 0x8 ;  /* 0x000000000008781c */ /* 0x000fe20003f2f070 */
[----:B------:R-:W-:Y:S02]  /*2380*/  IMAD.IADD R21, R10, 0x1, R59 ;  /* 0x000000010a157824 */ /* 0x000fe400078e023b */
[----:B------:R-:W-:Y:S01]  /*2390*/  IMAD.IADD R20, R9, 0x1, R58 ;  /* 0x0000000109147824 */ /* 0x000fe200078e023a */
[----:B------:R-:W-:-:S04]  /*23a0*/  ISETP.NE.AND P0, PT, R14, 0x2, PT ;  /* 0x000000020e00780c */ /* 0x000fc80003f05270 */
[----:B------:R-:W-:Y:S02]  /*23b0*/  SEL R2, RZ, 0x1, P0 ;  /* 0x00000001ff027807 */ /* 0x000fe40000000000 */
[----:B------:R-:W-:Y:S02]  /*23c0*/  SEL R14, R14, RZ, P0 ;  /* 0x000000ff0e0e7207 */ /* 0x000fe40000000000 */
[----:B------:R-:W-:Y:S01]  /*23d0*/  LOP3.LUT R13, R13, R2, RZ, 0x3c, !PT ;  /* 0x000000020d0d7212 */ /* 0x000fe200078e3cff */
[----:B------:R-:W-:Y:S06]  /*23e0*/  @P2 BRA `(.L_x_36) ;  /* 0xfffffff000a02947 */ /* 0x000fec000383ffff */
[----:B------:R-:W-:Y:S01]  /*23f0*/  UIADD3 UR4, UPT, UPT, UR4, 0x68, URZ ;  /* 0x0000006804047890 */ /* 0x000fe2000fffe0ff */
[----:B------:R-:W-:-:S03]  /*2400*/  SHF.L.U32 R2, R15, 0x1f, RZ ;  /* 0x0000001f0f027819 */ /* 0x000fc600000006ff */
[----:B------:R-:W-:-:S09]  /*2410*/  ULEA UR5, UR6, UR4, 0x3 ;  /* 0x0000000406057291 */ /* 0x000fd2000f8e18ff */
[----:B------:R-:W1:Y:S02]  /*2420*/  SYNCS.PHASECHK.TRANS64.TRYWAIT P0, [UR5], R2 ;  /* 0x00000002ff0075a7 */ /* 0x000e640008001105 */
[----:B-1----:R-:W-:Y:S05]  /*2430*/  @!P0 BRA `(.L_x_37) ;  /* 0x0000005000388947 */ /* 0x002fea0003800000 */
.L_x_130:
[----:B------:R-:W-:-:S04]  /*2440*/  UIADD3 UR6, UPT, UPT, UR6, 0x1, URZ ;  /* 0x0000000106067890 */ /* 0x000fc8000fffe0ff */
[----:B------:R-:W-:-:S04]  /*2450*/  UISETP.NE.AND UP0, UPT, UR6, 0xd, UPT ;  /* 0x0000000d0600788c */ /* 0x000fc8000bf05270 */
[----:B------:R-:W-:Y:S02]  /*2460*/  USEL UR7, URZ, 0x1, UP0 ;  /* 0x00000001ff077887 */ /* 0x000fe40008000000 */
[----:B------:R-:W-:-:S04]  /*2470*/  USEL UR6, UR6, URZ, UP0 ;  /* 0x000000ff06067287 */ /* 0x000fc80008000000 */
[----:B------:R-:W-:Y:S01]  /*2480*/  ULEA UR5, UR6, UR4, 0x3 ;  /* 0x0000000406057291 */ /* 0x000fe2000f8e18ff */
[----:B-1----:R-:W-:-:S04]  /*2490*/  LOP3.LUT R2, R15, UR7, RZ, 0x3c, !PT ;  /* 0x000000070f027c12 */ /* 0x002fc8000f8e3cff */
[----:B------:R-:W-:-:S04]  /*24a0*/  SHF.L.U32 R3, R2, 0x1f, RZ ;  /* 0x0000001f02037819 */ /* 0x000fc800000006ff */
[----:B------:R-:W1:Y:S02]  /*24b0*/  SYNCS.PHASECHK.TRANS64.TRYWAIT P0, [UR5], R3 ;  /* 0x00000003ff0075a7 */ /* 0x000e640008001105 */
[----:B-1----:R-:W-:Y:S05]  /*24c0*/  @!P0 BRA `(.L_x_38) ;  /* 0x00000050002c8947 */ /* 0x002fea0003800000 */
.L_x_132:
[----:B------:R-:W-:-:S04]  /*24d0*/  UIADD3 UR6, UPT, UPT, UR6, 0x1, URZ ;  /* 0x0000000106067890 */ /* 0x000fc8000fffe0ff */
[----:B------:R-:W-:-:S04]  /*24e0*/  UISETP.NE.AND UP0, UPT, UR6, 0xd, UPT ;  /* 0x0000000d0600788c */ /* 0x000fc8000bf05270 */
[----:B------:R-:W-:Y:S02]  /*24f0*/  USEL UR7, URZ, 0x1, UP0 ;  /* 0x00000001ff077887 */ /* 0x000fe40008000000 */
[----:B------:R-:W-:-:S04]  /*2500*/  USEL UR6, UR6, URZ, UP0 ;  /* 0x000000ff06067287 */ /* 0x000fc80008000000 */
[----:B------:R-:W-:Y:S01]  /*2510*/  ULEA UR5, UR6, UR4, 0x3 ;  /* 0x0000000406057291 */ /* 0x000fe2000f8e18ff */
[----:B------:R-:W-:-:S04]  /*2520*/  LOP3.LUT R2, R2, UR7, RZ, 0x3c, !PT ;  /* 0x0000000702027c12 */ /* 0x000fc8000f8e3cff */
[----:B-1----:R-:W-:-:S04]  /*2530*/  SHF.L.U32 R3, R2, 0x1f, RZ ;  /* 0x0000001f02037819 */ /* 0x002fc800000006ff */
[----:B------:R-:W1:Y:S02]  /*2540*/  SYNCS.PHASECHK.TRANS64.TRYWAIT P0, [UR5], R3 ;  /* 0x00000003ff0075a7 */ /* 0x000e640008001105 */
[----:B-1----:R-:W-:Y:S05]  /*2550*/  @!P0 BRA `(.L_x_39) ;  /* 0x0000005000208947 */ /* 0x002fea0003800000 */
.L_x_134:
        /* <DEDUP_REMOVED lines=9> */
.L_x_136:
        /* <DEDUP_REMOVED lines=9> */
.L_x_138:
        /* <DEDUP_REMOVED lines=9> */
.L_x_140:
        /* <DEDUP_REMOVED lines=9> */
.L_x_142:
        /* <DEDUP_REMOVED lines=9> */
.L_x_144:
        /* <DEDUP_REMOVED lines=9> */
.L_x_146:
        /* <DEDUP_REMOVED lines=9> */
.L_x_148:
        /* <DEDUP_REMOVED lines=9> */
.L_x_150:
        /* <DEDUP_REMOVED lines=9> */
.L_x_152:
[----:B------:R-:W-:-:S04]  /*2a70*/  UIADD3 UR6, UPT, UPT, UR6, 0x1, URZ ;  /* 0x0000000106067890 */ /* 0x000fc8000fffe0ff */
[----:B------:R-:W-:-:S04]  /*2a80*/  UISETP.NE.AND UP0, UPT, UR6, 0xd, UPT ;  /* 0x0000000d0600788c */ /* 0x000fc8000bf05270 */
[----:B------:R-:W-:Y:S02]  /*2a90*/  USEL UR5, URZ, 0x1, UP0 ;  /* 0x00000001ff057887 */ /* 0x000fe40008000000 */
[----:B------:R-:W-:-:S04]  /*2aa0*/  USEL UR6, UR6, URZ, UP0 ;  /* 0x000000ff06067287 */ /* 0x000fc80008000000 */
[----:B------:R-:W-:Y:S01]  /*2ab0*/  ULEA UR6, UR6, UR4, 0x3 ;  /* 0x0000000406067291 */ /* 0x000fe2000f8e18ff */
[----:B------:R-:W-:-:S04]  /*2ac0*/  LOP3.LUT R2, R2, UR5, RZ, 0x3c, !PT ;  /* 0x0000000502027c12 */ /* 0x000fc8000f8e3cff */
[----:B------:R-:W-:Y:S01]  /*2ad0*/  SHF.L.U32 R2, R2, 0x1f, RZ ;  /* 0x0000001f02027819 */ /* 0x000fe200000006ff */
[----:B-1--4-:R-:W-:-:S07]  /*2ae0*/  IMAD.U32 R0, RZ, RZ, UR6 ;  /* 0x00000006ff007e24 */ /* 0x012fce000f8e00ff */
.L_x_49:
[----:B-1----:R1:W2:Y:S02]  /*2af0*/  SYNCS.PHASECHK.TRANS64.TRYWAIT P0, [R0+URZ], R2 ;  /* 0x00000002000075a7 */ /* 0x0022a400080011ff */
[----:B--2---:R-:W-:Y:S05]  /*2b00*/  @!P0 NANOSLEEP.SYNCS 0x989680 ;  /* 0x009896800000895d */ /* 0x004fea0003900000 */
[----:B------:R-:W2:Y:S02]  /*2b10*/  @!P0 SYNCS.PHASECHK.TRANS64 P0, [R0+URZ], R2 ;  /* 0x00000002000085a7 */ /* 0x000ea400080010ff */
[----:B--2---:R-:W-:Y:S05]  /*2b20*/  @P0 EXIT ;  /* 0x000000000000094d */ /* 0x004fea0003800000 */
[----:B------:R-:W-:Y:S05]  /*2b30*/  BRA `(.L_x_49) ;  /* 0xfffffffc00ec7947 */ /* 0x000fea000383ffff */
.L_x_18:
[----:B------:R-:W-:-:S04]  /*2b40*/  UISETP.NE.AND UP1, UPT, UR37, URZ, UPT ;  /* 0x000000ff2500728c */ /* 0x000fc8000bf25270 */
[----:B------:R-:W-:-:S09]  /*2b50*/  UISETP.NE.OR UP1, UPT, UR8, 0x1, UP1 ;  /* 0x000000010800788c */ /* 0x000fd20008f25670 */
[----:B------:R-:W-:Y:S05]  /*2b60*/  BRA.U UP1, `(.L_x_50) ;  /* 0x0000000501487547 */ /* 0x000fea000b800000 */
[----:B------:R-:W-:Y:S01]  /*2b70*/  ISETP.NE.AND P2, PT, R2, RZ, PT ;  /* 0x000000ff0200720c */ /* 0x000fe20003f45270 */
[----:B------:R-:W-:Y:S01]  /*2b80*/  IMAD.MOV.U32 R12, RZ, RZ, 0x1 ;  /* 0x00000001ff0c7424 */ /* 0x000fe200078e00ff */
[----:B------:R-:W-:Y:S02]  /*2b90*/  CS2R R10, SRZ ;  /* 0x00000000000a7805 */ /* 0x000fe4000001ff00 */
[----:B------:R-:W-:Y:S01]  /*2ba0*/  CS2R R8, SRZ ;  /* 0x0000000000087805 */ /* 0x000fe2000001ff00 */
[----:B------:R-:W-:Y:S01]  /*2bb0*/  UMOV UR4, 0x400 ;  /* 0x0000040000047882 */ /* 0x000fe20000000000 */
[----:B------:R-:W-:Y:S01]  /*2bc0*/  UMOV UR6, URZ ;  /* 0x000000ff00067c82 */ /* 0x000fe20008000000 */
[----:B------:R-:W-:-:S12]  /*2bd0*/  ULEA UR37, UR37, UR4, 0x18 ;  /* 0x0000000425257291 */ /* 0x000fd8000f8ec0ff */
.L_x_54:
[----:B------:R-:W-:Y:S02]  /*2be0*/  LEA R0, R8, UR37, 0x3 ;  /* 0x0000002508007c11 */ /* 0x000fe4000f8e18ff */
[----:B------:R-:W-:-:S03]  /*2bf0*/  SHF.L.U32 R4, R9, 0x1f, RZ ;  /* 0x0000001f09047819 */ /* 0x000fc600000006ff */
[----:B------:R-:W-:Y:S01]  /*2c00*/  VIADD R5, R0, 0x180 ;  /* 0x0000018000057836 */ /* 0x000fe20000000000 */
[----:B------:R-:W1:Y:S02]  /*2c10*/  SYNCS.PHASECHK.TRANS64.TRYWAIT P0, [R0+URZ+0x170], R4 ;  /* 0x00017004000075a7 */ /* 0x000e6400080011ff */
[----:B-1----:R-:W-:Y:S05]  /*2c20*/  @!P0 BRA `(.L_x_51) ;  /* 0x0000004c005c8947 */ /* 0x002fea0003800000 */
.L_x_153:
[----:B------:R-:W-:Y:S01]  /*2c30*/  ULEA UR5, UR6, UR37, 0x3 ;  /* 0x0000002506057291 */ /* 0x000fe2000f8e18ff */
[----:B-1----:R-:W-:Y:S01]  /*2c40*/  PRMT R0, RZ, 0x654, R5 ;  /* 0x00000654ff007816 */ /* 0x002fe20000000005 */
[----:B------:R-:W-:Y:S01]  /*2c50*/  @!P2 IMAD.MOV.U32 R4, RZ, RZ, 0x10 ;  /* 0x00000010ff04a424 */ /* 0x000fe200078e00ff */
[----:B------:R-:W-:Y:S01]  /*2c60*/  SHF.L.U32 R5, R12, 0x1f, RZ ;  /* 0x0000001f0c057819 */ /* 0x000fe200000006ff */
[----:B------:R-:W-:Y:S01]  /*2c70*/  UIADD3 UR4, UPT, UPT, UR5, 0x110, URZ ;  /* 0x0000011005047890 */ /* 0x000fe2000fffe0ff */
[----:B------:R1:W-:Y:S05]  /*2c80*/  SYNCS.ARRIVE.TRANS64.RED.A1T0 RZ, [R0+URZ], RZ ;  /* 0x000000ff00ff79a7 */ /* 0x0003ea00081004ff */
[----:B------:R-:W-:Y:S01]  /*2c90*/  IMAD.U32 R6, RZ, RZ, UR4 ;  /* 0x00000004ff067e24 */ /* 0x000fe2000f8e00ff */
[----:B------:R-:W2:Y:S04]  /*2ca0*/  SYNCS.PHASECHK.TRANS64.TRYWAIT P0, [UR5+0x120], R5 ;  /* 0x00012005ff0075a7 */ /* 0x000ea80008001105 */
[----:B------:R-:W-:Y:S01]  /*2cb0*/  PRMT R6, R2, 0x654, R6 ;  /* 0x0000065402067816 */ /* 0x000fe20000000006 */
[----:B-12---:R-:W-:Y:S06]  /*2cc0*/  @!P0 BRA `(.L_x_52) ;  /* 0x0000004c00488947 */ /* 0x006fec0003800000 */
.L_x_155:
[----:B------:R-:W-:Y:S01]  /*2cd0*/  ULEA UR4, UR6, UR37, 0x4 ;  /* 0x0000002506047291 */ /* 0x000fe2000f8e20ff */
[----:B------:R-:W-:Y:S01]  /*2ce0*/  SEL R3, R6, R3, !P2 ;  /* 0x0000000306037207 */ /* 0x000fe20005000000 */
[----:B------:R-:W-:Y:S01]  /*2cf0*/  UIADD3 UR5, UPT, UPT, UR5, 0x110, URZ ;  /* 0x0000011005057890 */ /* 0x000fe2000fffe0ff */
[----:B-1----:R-:W-:Y:S01]  /*2d00*/  LEA R0, R11, UR37, 0x3 ;  /* 0x000000250b007c11 */ /* 0x002fe2000f8e18ff */
[----:B------:R-:W-:Y:S01]  /*2d10*/  UIADD3 UR4, UPT, UPT, UR4, 0x1a0, URZ ;  /* 0x000001a004047890 */ /* 0x000fe2000fffe0ff */
[----:B------:R1:W-:Y:S01]  /*2d20*/  @!P2 SYNCS.ARRIVE.TRANS64.RED RZ, [R3+URZ], R4 ;  /* 0x0000000403ffa9a7 */ /* 0x0003e200080004ff */
[----:B------:R-:W-:Y:S01]  /*2d30*/  UIADD3 UR6, UPT, UPT, UR6, 0x1, URZ ;  /* 0x0000000106067890 */ /* 0x000fe2000fffe0ff */
[----:B------:R-:W-:-:S03]  /*2d40*/  VIADD R8, R8, 0x1 ;  /* 0x0000000108087836 */ /* 0x000fc60000000000 */
[----:B------:R-:W-:Y:S02]  /*2d50*/  UISETP.NE.AND UP0, UPT, UR6, 0x2, UPT ;  /* 0x000000020600788c */ /* 0x000fe4000bf05270 */
[----:B------:R-:W-:Y:S01]  /*2d60*/  ISETP.NE.AND P0, PT, R8, 0x2, PT ;  /* 0x000000020800780c */ /* 0x000fe20003f05270 */
[----:B------:R-:W-:Y:S06]  /*2d70*/  UGETNEXTWORKID.BROADCAST [UR4], [UR5] ;  /* 0x00000000040073ca */ /* 0x000fec0008000100 */
[----:B------:R-:W-:Y:S02]  /*2d80*/  USEL UR4, URZ, 0x1, UP0 ;  /* 0x00000001ff047887 */ /* 0x000fe40008000000 */
[----:B------:R-:W-:-:S04]  /*2d90*/  USEL UR6, UR6, URZ, UP0 ;  /* 0x000000ff06067287 */ /* 0x000fc80008000000 */
[----:B------:R-:W-:Y:S02]  /*2da0*/  LOP3.LUT R12, R12, UR4, RZ, 0x3c, !PT ;  /* 0x000000040c0c7c12 */ /* 0x000fe4000f8e3cff */
[----:B-1----:R-:W-:-:S04]  /*2db0*/  SHF.L.U32 R4, R10, 0x1f, RZ ;  /* 0x0000001f0a047819 */ /* 0x002fc800000006ff */
[----:B------:R-:W1:Y:S02]  /*2dc0*/  SYNCS.PHASECHK.TRANS64.TRYWAIT P1, [R0+URZ+0x110], R4 ;  /* 0x00011004000075a7 */ /* 0x000e6400080211ff */
[----:B-1----:R-:W-:Y:S05]  /*2dd0*/  @!P1 BRA `(.L_x_53) ;  /* 0x0000004c001c9947 */ /* 0x002fea0003800000 */
.L_x_156:
[C---:B-1----:R-:W-:Y:S01]  /*2de0*/  LEA R4, R11.reuse, UR37, 0x4 ;  /* 0x000000250b047c11 */ /* 0x042fe2000f8e20ff */
[----:B------:R-:W-:Y:S01]  /*2df0*/  VIADD R0, R0, 0x120 ;  /* 0x0000012000007836 */ /* 0x000fe20000000000 */
[----:B------:R-:W-:Y:S01]  /*2e00*/  SEL R8, R8, RZ, P0 ;  /* 0x000000ff08087207 */ /* 0x000fe20000000000 */
[----:B------:R-:W-:-:S03]  /*2e10*/  VIADD R11, R11, 0x1 ;  /* 0x000000010b0b7836 */ /* 0x000fc60000000000 */
[----:B------:R-:W1:Y:S01]  /*2e20*/  LDS.128 R4, [R4+0x1a0] ;  /* 0x0001a00004047984 */ /* 0x000e620000000c00 */
[----:B------:R-:W-:Y:S02]  /*2e30*/  PRMT R0, RZ, 0x654, R0 ;  /* 0x00000654ff007816 */ /* 0x000fe40000000000 */
[C---:B------:R-:W-:Y:S01]  /*2e40*/  ISETP.NE.AND P1, PT, R11.reuse, 0x2, PT ;  /* 0x000000020b00780c */ /* 0x040fe20003f25270 */
[----:B------:R-:W-:Y:S01]  /*2e50*/  @!PT LDS RZ, [RZ] ;  /* 0x00000000fffff984 */ /* 0x000fe20000000800 */
[----:B------:R-:W-:Y:S01]  /*2e60*/  @!PT LDS RZ, [RZ] ;  /* 0x00000000fffff984 */ /* 0x000fe20000000800 */
[----:B------:R-:W-:Y:S01]  /*2e70*/  @!PT LDS RZ, [RZ] ;  /* 0x00000000fffff984 */ /* 0x000fe20000000800 */
[----:B------:R-:W-:Y:S01]  /*2e80*/  @!PT LDS RZ, [RZ] ;  /* 0x00000000fffff984 */ /* 0x000fe20000000800 */
[----:B------:R2:W-:Y:S06]  /*2e90*/  MEMBAR.ALL.CTA ;  /* 0x0000000000007992 */ /* 0x0005ec0000008000 */
[----:B--2---:R-:W2:Y:S01]  /*2ea0*/  FENCE.VIEW.ASYNC.S ;  /* 0x00000000000073c6 */ /* 0x004ea20000000000 */
[----:B------:R-:W-:Y:S01]  /*2eb0*/  SEL R11, R11, RZ, P1 ;  /* 0x000000ff0b0b7207 */ /* 0x000fe20000800000 */
[----:B--2---:R2:W-:Y:S01]  /*2ec0*/  SYNCS.ARRIVE.TRANS64.RED.A1T0 RZ, [R0+URZ], RZ ;  /* 0x000000ff00ff79a7 */ /* 0x0045e200081004ff */
[----:B-1----:R-:W-:-:S02]  /*2ed0*/  LOP3.LUT P3, RZ, R6, 0x1, RZ, 0xc0, !PT ;  /* 0x0000000106ff7812 */ /* 0x002fc4000786c0ff */
[----:B------:R-:W-:-:S04]  /*2ee0*/  SEL R4, RZ, 0x1, P1 ;  /* 0x00000001ff047807 */ /* 0x000fc80000800000 */
[----:B------:R-:W-:Y:S02]  /*2ef0*/  LOP3.LUT R10, R10, R4, RZ, 0x3c, !PT ;  /* 0x000000040a0a7212 */ /* 0x000fe400078e3cff */
[----:B--2---:R-:W-:-:S04]  /*2f00*/  SEL R0, RZ, 0x1, P0 ;  /* 0x00000001ff007807 */ /* 0x004fc80000000000 */
[----:B------:R-:W-:Y:S01]  /*2f10*/  LOP3.LUT R9, R9, R0, RZ, 0x3c, !PT ;  /* 0x0000000009097212 */ /* 0x000fe200078e3cff */
[----:B------:R-:W-:Y:S06]  /*2f20*/  @P3 BRA `(.L_x_54) ;  /* 0xfffffffc002c3947 */ /* 0x000fec000383ffff */
[----:B------:R-:W-:Y:S01]  /*2f30*/  ULEA UR5, UR6, UR37, 0x3 ;  /* 0x0000002506057291 */ /* 0x000fe2000f8e18ff */
[----:B------:R-:W-:-:S08]  /*2f40*/  SHF.L.U32 R2, R12, 0x1f, RZ ;  /* 0x0000001f0c027819 */ /* 0x000fd000000006ff */
[----:B------:R-:W1:Y:S02]  /*2f50*/  SYNCS.PHASECHK.TRANS64 P0, [UR5+0x120], R2 ;  /* 0x00012002ff0075a7 */ /* 0x000e640008001005 */
[----:B-1----:R-:W-:Y:S05]  /*2f60*/  @P0 BRA `(.L_x_55) ;  /* 0x0000000000080947 */ /* 0x002fea0003800000 */
[----:B------:R-:W1:Y:S02]  /*2f70*/  SYNCS.PHASECHK.TRANS64.TRYWAIT P0, [UR5+0x120], R2 ;  /* 0x00012002ff0075a7 */ /* 0x000e640008001105 */
[----:B-1----:R-:W-:Y:S05]  /*2f80*/  @!P0 BRA `(.L_x_56) ;  /* 0x0000004800c48947 */ /* 0x002fea0003800000 */
.L_x_55:
[----:B------:R-:W-:-:S04]  /*2f90*/  UIADD3 UR4, UPT, UPT, UR6, 0x1, URZ ;  /* 0x0000000106047890 */ /* 0x000fc8000fffe0ff */
[----:B------:R-:W-:-:S04]  /*2fa0*/  UISETP.NE.AND UP0, UPT, UR4, 0x2, UPT ;  /* 0x000000020400788c */ /* 0x000fc8000bf05270 */
[----:B------:R-:W-:Y:S02]  /*2fb0*/  USEL UR7, URZ, 0x1, UP0 ;  /* 0x00000001ff077887 */ /* 0x000fe40008000000 */
[----:B------:R-:W-:-:S04]  /*2fc0*/  USEL UR4, UR4, URZ, UP0 ;  /* 0x000000ff04047287 */ /* 0x000fc80008000000 */
[----:B------:R-:W-:Y:S01]  /*2fd0*/  ULEA UR4, UR4, UR37, 0x3 ;  /* 0x0000002504047291 */ /* 0x000fe2000f8e18ff */
[----:B-1----:R-:W-:-:S04]  /*2fe0*/  LOP3.LUT R2, R12, UR7, RZ, 0x3c, !PT ;  /* 0x000000070c027c12 */ /* 0x002fc8000f8e3cff */
[----:B------:R-:W-:-:S04]  /*2ff0*/  SHF.L.U32 R0, R2, 0x1f, RZ ;  /* 0x0000001f02007819 */ /* 0x000fc800000006ff */
[----:B------:R-:W1:Y:S02]  /*3000*/  SYNCS.PHASECHK.TRANS64 P0, [UR4+0x120], R0 ;  /* 0x00012000ff0075a7 */ /* 0x000e640008001004 */
[----:B-1----:R-:W-:Y:S05]  /*3010*/  @P0 EXIT ;  /* 0x000000000000094d */ /* 0x002fea0003800000 */
[----:B------:R-:W-:Y:S02]  /*3020*/  SHF.L.U32 R2, R2, 0x1f, RZ ;  /* 0x0000001f02027819 */ /* 0x000fe400000006ff */
[----:B------:R-:W-:-:S07]  /*3030*/  MOV R0, UR4 ;  /* 0x0000000400007c02 */ /* 0x000fce0008000f00 */
.L_x_57:
[----:B-1----:R1:W2:Y:S02]  /*3040*/  SYNCS.PHASECHK.TRANS64.TRYWAIT P0, [R0+URZ+0x120], R2 ;  /* 0x00012002000075a7 */ /* 0x0022a400080011ff */
[----:B--2---:R-:W-:Y:S05]  /*3050*/  @!P0 NANOSLEEP.SYNCS 0x989680 ;  /* 0x009896800000895d */ /* 0x004fea0003900000 */
[----:B------:R-:W2:Y:S02]  /*3060*/  @!P0 SYNCS.PHASECHK.TRANS64 P0, [R0+URZ+0x120], R2 ;  /* 0x00012002000085a7 */ /* 0x000ea400080010ff */
[----:B--2---:R-:W-:Y:S05]  /*3070*/  @P0 EXIT ;  /* 0x000000000000094d */ /* 0x004fea0003800000 */
[----:B------:R-:W-:Y:S05]  /*3080*/  BRA `(.L_x_57) ;  /* 0xfffffffc00ec7947 */ /* 0x000fea000383ffff */
.L_x_50:
[----:B------:R-:W-:-:S09]  /*3090*/  UISETP.NE.AND UP1, UPT, UR8, URZ, UPT ;  /* 0x000000ff0800728c */ /* 0x000fd2000bf25270 */
[----:B------:R-:W-:Y:S05]  /*30a0*/  BRA.U UP1, `(.L_x_58) ;  /* 0x0000000d01cc7547 */ /* 0x000fea000b800000 */
[----:B------:R-:W-:Y:S01]  /*30b0*/  UMOV UR4, 0x40 ;  /* 0x0000004000047882 */ /* 0x000fe20000000000 */
[----:B------:R-:W-:Y:S01]  /*30c0*/  NOP ;  /* 0x0000000000007918 */ /* 0x000fe20000000000 */
[----:B------:R-:W-:Y:S01]  /*30d0*/  ULEA UR4, UR37, UR4, 0x18 ;  /* 0x0000000425047291 */ /* 0x000fe2000f8ec0ff */
[----:B------:R-:W-:Y:S02]  /*30e0*/  UMOV UR5, 0x400 ;  /* 0x0000040000057882 */ /* 0x000fe40000000000 */
[----:B------:R-:W-:-:S06]  /*30f0*/  ULEA UR37, UR37, UR5, 0x18 ;  /* 0x0000000525257291 */ /* 0x000fcc000f8ec0ff */
[----:B------:R-:W1:Y:S02]  /*3100*/  LDS.U8 R0, [UR4+0x1c] ;  /* 0x00001c04ff007984 */ /* 0x000e640008000000 */
[----:B-1----:R-:W-:-:S13]  /*3110*/  ISETP.NE.AND P0, PT, R0, RZ, PT ;  /* 0x000000ff0000720c */ /* 0x002fda0003f05270 */
[----:B------:R-:W-:Y:S05]  /*3120*/  @P0 BRA `(.L_x_59) ;  /* 0x0000000000580947 */ /* 0x000fea0003800000 */
[----:B------:R-:W-:-:S13]  /*3130*/  ELECT P0, URZ, PT ;  /* 0x0000000000ff782f */ /* 0x000fda0003800000 */
[----:B------:R-:W-:Y:S05]  /*3140*/  @!P0 BRA `(.L_x_60) ;  /* 0x0000000000608947 */ /* 0x000fea0003800000 */
[----:B------:R-:W-:Y:S01]  /*3150*/  UMOV UR5, 0x10 ;  /* 0x0000001000057882 */ /* 0x000fe20000000000 */
[----:B------:R-:W-:Y:S01]  /*3160*/  HFMA2 R0, -RZ, RZ, 0, 5.9604644775390625e-08 ;  /* 0x00000001ff007431 */ /* 0x000fe200000001ff */
[----:B------:R-:W-:-:S03]  /*3170*/  MOV R2, 0xffff ;  /* 0x0000ffff00027802 */ /* 0x000fc60000000f00 */
[----:B------:R-:W-:Y:S04]  /*3180*/  DEPBAR.LE SB1, 0x36 ;  /* 0x00009d800000791a */ /* 0x000fe80000000000 */
[----:B------:R-:W1:Y:S02]  /*3190*/  UTCATOMSWS.FIND_AND_SET.ALIGN UP0, UR5, UR5 ;  /* 0x00000005000575e3 */ /* 0x000e640008000800 */
[----:B-1----:R-:W-:Y:S01]  /*31a0*/  MOV R3, UR5 ;  /* 0x0000000500037c02 */ /* 0x002fe20008000f00 */
[----:B------:R-:W-:Y:S06]  /*31b0*/  BRA.U UP0, `(.L_x_61) ;  /* 0x0000000100187547 */ /* 0x000fec000b800000 */
.L_x_62:
[----:B------:R-:W-:Y:S05]  /*31c0*/  NANOSLEEP 0x64 ;  /* 0x000000640000795d */ /* 0x000fea0003800000 */
[----:B------:R-:W-:-:S05]  /*31d0*/  UMOV UR5, 0x10 ;  /* 0x0000001000057882 */ /* 0x000fca0000000000 */
[----:B------:R-:W-:Y:S04]  /*31e0*/  DEPBAR.LE SB1, 0x36 ;  /* 0x00009d800000791a */ /* 0x000fe80000000000 */
[----:B------:R-:W1:Y:S02]  /*31f0*/  UTCATOMSWS.FIND_AND_SET.ALIGN UP0, UR5, UR5 ;  /* 0x00000005000575e3 */ /* 0x000e640008000800 */
[----:B-1----:R-:W-:Y:S01]  /*3200*/  MOV R3, UR5 ;  /* 0x0000000500037c02 */ /* 0x002fe20008000f00 */
[----:B------:R-:W-:Y:S05]  /*3210*/  BRA.U !UP0, `(.L_x_62) ;  /* 0xfffffffd08e87547 */ /* 0x000fea000b83ffff */
.L_x_61:
[-C--:B------:R-:W-:Y:S02]  /*3220*/  SHF.L.U32 R2, R2, R3.reuse, RZ ;  /* 0x0000000302027219 */ /* 0x080fe400000006ff */
[----:B------:R-:W-:Y:S01]  /*3230*/  SHF.L.U32 R0, R0, R3, RZ ;  /* 0x0000000300007219 */ /* 0x000fe200000006ff */
[----:B------:R-:W-:Y:S02]  /*3240*/  IMAD.SHL.U32 R3, R3, 0x20, RZ ;  /* 0x0000002003037824 */ /* 0x000fe400078e00ff */
[----:B------:R1:W-:Y:S04]  /*3250*/  ATOMS.OR RZ, [UR4+0x14], R2 ;  /* 0x00001402ffff798c */ /* 0x0003e8000b000004 */
[----:B------:R1:W-:Y:S04]  /*3260*/  ATOMS.OR RZ, [UR4+0x18], R0 ;  /* 0x00001800ffff798c */ /* 0x0003e8000b000004 */
[----:B------:R1:W-:Y:S01]  /*3270*/  STS [UR37+0x1c0], R3 ;  /* 0x0001c003ff007988 */ /* 0x0003e20008000825 */
[----:B------:R-:W-:Y:S05]  /*3280*/  BRA `(.L_x_60) ;  /* 0x0000000000107947 */ /* 0x000fea0003800000 */
.L_x_59:
[----:B------:R-:W-:Y:S02]  /*3290*/  MOV R0, 0xffffffff ;  /* 0xffffffff00007802 */ /* 0x000fe40000000f00 */
[----:B------:R-:W-:-:S03]  /*32a0*/  MOV R2, 0x32d0 ;  /* 0x000032d000027802 */ /* 0x000fc60000000f00 */
[----:B------:R1:W-:Y:S04]  /*32b0*/  STS [UR37+0x1c0], R0 ;  /* 0x0001c000ff007988 */ /* 0x0003e80008000825 */
[----:B-1-3-5:R-:W-:Y:S05]  /*32c0*/  CALL.REL.NOINC `($__internal_1_$__cuda_sm10x_tcgen05_guardrail_trap_phase_invalid_during_alloc) ;  /* 0x0000004c00987944 */ /* 0x02afea0003c00000 */
.L_x_60:
[----:B------:R-:W-:Y:S05]  /*32d0*/  WARPSYNC.ALL ;  /* 0x0000000000007948 */ /* 0x000fea0003800000 */
[----:B------:R-:W2:Y:S01]  /*32e0*/  S2UR UR5, SR_CgaCtaId ;  /* 0x00000000000579c3 */ /* 0x000ea20000008800 */
[----:B------:R-:W-:Y:S01]  /*32f0*/  UMOV UR4, 0x400 ;  /* 0x0000040000047882 */ /* 0x000fe20000000000 */
[----:B------:R-:W-:-:S06]  /*3300*/  NOP ;  /* 0x0000000000007918 */ /* 0x000fcc0000000000 */
[----:B------:R-:W-:Y:S06]  /*3310*/  BAR.ARV 0x6, 0xa0 ;  /* 0x0182800000007b1d */ /* 0x000fec0000002000 */
[----:B------:R-:W4:Y:S01]  /*3320*/  LDCU UR7, c[0x0][0x38c] ;  /* 0x00007180ff0777ac */ /* 0x000f220008000800 */
[----:B------:R-:W-:Y:S01]  /*3330*/  IMAD.MOV.U32 R11, RZ, RZ, 0x1 ;  /* 0x00000001ff0b7424 */ /* 0x000fe200078e00ff */
[----:B------:R-:W-:Y:S01]  /*3340*/  CS2R R8, SRZ ;  /* 0x0000000000087805 */ /* 0x000fe2000001ff00 */
[----:B------:R-:W-:Y:S01]  /*3350*/  IMAD.MOV.U32 R10, RZ, RZ, RZ ;  /* 0x000000ffff0a7224 */ /* 0x000fe200078e00ff */
[----:B------:R-:W3:Y:S01]  /*3360*/  LDCU UR6, c[0x0][0x38c] ;  /* 0x00007180ff0677ac */ /* 0x000ee20008000800 */
[----:B------:R-:W-:Y:S01]  /*3370*/  UMOV UR15, URZ ;  /* 0x000000ff000f7c82 */ /* 0x000fe20008000000 */
[----:B------:R-:W-:Y:S01]  /*3380*/  UMOV UR14, URZ ;  /* 0x000000ff000e7c82 */ /* 0x000fe20008000000 */
[----:B--2---:R-:W-:Y:S01]  /*3390*/  ULEA UR5, UR5, UR4, 0x18 ;  /* 0x0000000405057291 */ /* 0x004fe2000f8ec0ff */
[----:B------:R-:W-:Y:S01]  /*33a0*/  UMOV UR24, 0x0 ;  /* 0x0000000000187882 */ /* 0x000fe20000000000 */
[----:B------:R-:W-:-:S02]  /*33b0*/  UMOV UR25, 0x4100490 ;  /* 0x0410049000197882 */ /* 0x000fc40000000000 */
[----:B------:R-:W-:Y:S02]  /*33c0*/  UIADD3 UR10, UPT, UPT, UR5, 0x3400, URZ ;  /* 0x00003400050a7890 */ /* 0x000fe4000fffe0ff */
[----:B------:R-:W-:Y:S02]  /*33d0*/  UIADD3 UR11, UPT, UPT, UR5, 0x1d400, URZ ;  /* 0x0001d400050b7890 */ /* 0x000fe4000fffe0ff */
[----:B----4-:R-:W-:Y:S01]  /*33e0*/  UIADD3 UR7, UPT, UPT, UR7, 0x3f, URZ ;  /* 0x0000003f07077890 */ /* 0x010fe2000fffe0ff */
[----:B-1----:R-:W1:Y:S01]  /*33f0*/  LDS R0, [UR5+0x1c0] ;  /* 0x0001c005ff007984 */ /* 0x002e620008000800 */
[----:B------:R-:W-:Y:S02]  /*3400*/  USHF.R.U32.HI UR10, URZ, 0x4, UR10 ;  /* 0x00000004ff0a7899 */ /* 0x000fe4000801160a */
[----:B------:R-:W-:Y:S02]  /*3410*/  USHF.R.S32.HI UR4, URZ, 0x1f, UR7 ;  /* 0x0000001fff047899 */ /* 0x000fe40008011407 */
[----:B------:R-:W-:-:S02]  /*3420*/  USHF.R.U32.HI UR11, URZ, 0x4, UR11 ;  /* 0x00000004ff0b7899 */ /* 0x000fc4000801160b */
[----:B------:R-:W-:Y:S02]  /*3430*/  ULEA.HI UR4, UR4, UR7, URZ, 0x6 ;  /* 0x0000000704047291 */ /* 0x000fe4000f8f30ff */
[----:B------:R-:W-:Y:S02]  /*3440*/  ULOP3.LUT UR10, UR10, 0x3fff, URZ, 0xc0, !UPT ;  /* 0x00003fff0a0a7892 */ /* 0x000fe4000f8ec0ff */
[----:B------:R-:W-:Y:S02]  /*3450*/  USHF.R.S32.HI UR4, URZ, 0x6, UR4 ;  /* 0x00000006ff047899 */ /* 0x000fe40008011404 */
[----:B------:R-:W-:Y:S02]  /*3460*/  ULOP3.LUT UR11, UR11, 0x3fff, URZ, 0xc0, !UPT ;  /* 0x00003fff0b0b7892 */ /* 0x000fe4000f8ec0ff */
[----:B------:R-:W-:Y:S01]  /*3470*/  UISETP.LT.AND UP0, UPT, UR4, 0x1, UPT ;  /* 0x000000010400788c */ /* 0x000fe2000bf01270 */
[----:B------:R-:W-:Y:S01]  /*3480*/  UMOV UR22, 0x0 ;  /* 0x0000000000167882 */ /* 0x000fe20000000000 */
[----:B------:R-:W-:-:S02]  /*3490*/  UMOV UR23, 0x4100490 ;  /* 0x0410049000177882 */ /* 0x000fc40000000000 */
[----:B------:R-:W-:Y:S02]  /*34a0*/  USEL UR9, UR4, 0x1, !UP0 ;  /* 0x0000000104097887 */ /* 0x000fe4000c000000 */
[----:B------:R-:W-:Y:S02]  /*34b0*/  ULOP3.LUT UR10, UR10, 0x10000, URZ, 0xfc, !UPT ;  /* 0x000100000a0a7892 */ /* 0x000fe4000f8efcff */
[----:B------:R-:W-:Y:S02]  /*34c0*/  ULOP3.LUT UR11, UR11, 0x10000, URZ, 0xfc, !UPT ;  /* 0x000100000b0b7892 */ /* 0x000fe4000f8efcff */
[----:B------:R-:W-:Y:S02]  /*34d0*/  UIADD3 UR9, UPT, UPT, -UR9, URZ, URZ ;  /* 0x000000ff09097290 */ /* 0x000fe4000fffe1ff */
[----:B---3--:R-:W-:Y:S01]  /*34e0*/  UISETP.GE.AND UP3, UPT, UR6, 0x1, UPT ;  /* 0x000000010600788c */ /* 0x008fe2000bf66270 */
[----:B------:R-:W-:Y:S01]  /*34f0*/  UMOV UR20, 0x0 ;  /* 0x0000000000147882 */ /* 0x000fe20000000000 */
[----:B------:R-:W-:Y:S01]  /*3500*/  UMOV UR21, 0x4100490 ;  /* 0x0410049000157882 */ /* 0x000fe20000000000 */
[----:B------:R-:W-:Y:S01]  /*3510*/  UMOV UR18, 0x0 ;  /* 0x0000000000127882 */ /* 0x000fe20000000000 */
[----:B------:R-:W-:Y:S01]  /*3520*/  UMOV UR19, 0x4100490 ;  /* 0x0410049000137882 */ /* 0x000fe20000000000 */
[----:B-1----:R-:W-:-:S15]  /*3530*/  R2UR UR16, R0 ;  /* 0x00000000001072ca */ /* 0x002fde00000e0000 */
.L_x_69:
[----:B------:R-:W-:Y:S02]  /*3540*/  LEA R0, R10, UR5, 0x3 ;  /* 0x000000050a007c11 */ /* 0x000fe4000f8e18ff */
[----:B------:R-:W-:Y:S02]  /*3550*/  SHF.L.U32 R2, R9, 0x1f, RZ ;  /* 0x0000001f09027819 */ /* 0x000fe400000006ff */
[----:B------:R-:W-:Y:S01]  /*3560*/  PLOP3.LUT P0, PT, PT, PT, UP3, 0x80, 0x8 ;  /* 0x000000000008781c */ /* 0x000fe20003f0f038 */
[----:B------:R-:W-:Y:S01]  /*3570*/  VIADD R3, R0, 0x120 ;  /* 0x0000012000037836 */ /* 0x000fe20000000000 */
[----:B-1----:R-:W1:Y:S02]  /*3580*/  SYNCS.PHASECHK.TRANS64.TRYWAIT P1, [R0+URZ+0x110], R2 ;  /* 0x00011002000075a7 */ /* 0x002e6400080211ff */
[----:B-1-3--:R-:W-:Y:S09]  /*3590*/  @!P1 BRA `(.L_x_63) ;  /* 0x0000004400589947 */ /* 0x00aff20003800000 */
.L_x_158:
[----:B------:R-:W-:Y:S01]  /*35a0*/  LEA R4, R10, UR5, 0x4 ;  /* 0x000000050a047c11 */ /* 0x000fe2000f8e20ff */
[----:B------:R-:W-:Y:S01]  /*35b0*/  @UP3 ULEA UR6, UR14, UR5, 0x3 ;  /* 0x000000050e063291 */ /* 0x000fe2000f8e18ff */
[----:B------:R-:W-:Y:S01]  /*35c0*/  PLOP3.LUT P2, PT, PT, PT, PT, 0x80, 0x8 ;  /* 0x000000000008781c */ /* 0x000fe20003f4f070 */
[----:B------:R-:W-:Y:S01]  /*35d0*/  ULEA UR7, UR15, UR5, 0x3 ;  /* 0x000000050f077291 */ /* 0x000fe2000f8e18ff */
[----:B------:R-:W-:Y:S02]  /*35e0*/  PRMT R3, RZ, 0x654, R3 ;  /* 0x00000654ff037816 */ /* 0x000fe40000000003 */
[----:B------:R-:W2:Y:S01]  /*35f0*/  LDS.128 R4, [R4+0x1a0] ;  /* 0x0001a00004047984 */ /* 0x000ea20000000c00 */
[----:B-1----:R-:W-:Y:S02]  /*3600*/  @P0 SHF.L.U32 R2, R8, 0x1f, RZ ;  /* 0x0000001f08020819 */ /* 0x002fe400000006ff */
[----:B------:R-:W-:Y:S01]  /*3610*/  SHF.L.U32 R0, R11, 0x1f, RZ ;  /* 0x0000001f0b007819 */ /* 0x000fe200000006ff */
[----:B------:R-:W-:Y:S01]  /*3620*/  @!PT LDS RZ, [RZ] ;  /* 0x00000000fffff984 */ /* 0x000fe20000000800 */
[----:B------:R-:W-:Y:S01]  /*3630*/  @!PT LDS RZ, [RZ] ;  /* 0x00000000fffff984 */ /* 0x000fe20000000800 */
[----:B------:R-:W-:Y:S01]  /*3640*/  @!PT LDS RZ, [RZ] ;  /* 0x00000000fffff984 */ /* 0x000fe20000000800 */
[----:B------:R-:W-:Y:S01]  /*3650*/  @!PT LDS RZ, [RZ] ;  /* 0x00000000fffff984 */ /* 0x000fe20000000800 */
[----:B------:R1:W-:Y:S06]  /*3660*/  MEMBAR.ALL.CTA ;  /* 0x0000000000007992 */ /* 0x0003ec0000008000 */
[----:B-1----:R-:W1:Y:S02]  /*3670*/  FENCE.VIEW.ASYNC.S ;  /* 0x00000000000073c6 */ /* 0x002e640000000000 */
[----:B-1----:R1:W-:Y:S01]  /*3680*/  SYNCS.ARRIVE.TRANS64.RED.A1T0 RZ, [R3+URZ], RZ ;  /* 0x000000ff03ff79a7 */ /* 0x0023e200081004ff */
[----:B------:R1:W3:Y:S01]  /*3690*/  @P0 SYNCS.PHASECHK.TRANS64.TRYWAIT P2, [UR6], R2 ;  /* 0x00000002ff0005a7 */ /* 0x0002e20008041106 */
[----:B------:R-:W-:Y:S01]  /*36a0*/  ULEA.HI UR6, UR15, UR15, URZ, 0x1 ;  /* 0x0000000f0f067291 */ /* 0x000fe2000f8f08ff */
[----:B--2---:R-:W-:-:S03]  /*36b0*/  LOP3.LUT P1, RZ, R6, 0x1, RZ, 0xc0, !PT ;  /* 0x0000000106ff7812 */ /* 0x004fc6000782c0ff */
[----:B------:R-:W-:Y:S02]  /*36c0*/  USHF.L.U32 UR8, UR6, 0x5, URZ ;  /* 0x0000000506087899 */ /* 0x000fe400080006ff */
[----:B------:R-:W-:Y:S02]  /*36d0*/  ULOP3.LUT UR6, UR6, 0xffe, URZ, 0xc0, !UPT ;  /* 0x00000ffe06067892 */ /* 0x000fe4000f8ec0ff */
[----:B------:R-:W-:Y:S02]  /*36e0*/  ULOP3.LUT UR8, UR8, 0xffffffc0, URZ, 0xc0, !UPT ;  /* 0xffffffc008087892 */ /* 0x000fe4000f8ec0ff */
[----:B------:R-:W-:Y:S02]  /*36f0*/  UIADD3 UR6, UPT, UPT, -UR6, UR15, URZ ;  /* 0x0000000f06067290 */ /* 0x000fe4000fffe1ff */
[----:B------:R-:W-:Y:S01]  /*3700*/  UIADD3 UR8, UPT, UPT, UR16, UR8, URZ ;  /* 0x0000000810087290 */ /* 0x000fe2000fffe0ff */
[----:B------:R-:W2:Y:S03]  /*3710*/  SYNCS.PHASECHK.TRANS64.TRYWAIT P0, [UR7+0x150], R0 ;  /* 0x00015000ff0075a7 */ /* 0x000ea60008001107 */
[----:B------:R-:W-:Y:S01]  /*3720*/  ULEA UR8, UR6, UR8, 0x14 ;  /* 0x0000000806087291 */ /* 0x000fe2000f8ea0ff */
[----:B-123--:R-:W-:Y:S11]  /*3730*/  @!P0 BRA `(.L_x_64) ;  /* 0x0000004400048947 */ /* 0x00eff60003800000 */
.L_x_160:
[----:B------:R-:W-:Y:S01]  /*3740*/  IADD3 R10, PT, PT, R10, 0x1, RZ ;  /* 0x000000010a0a7810 */ /* 0x000fe20007ffe0ff */
[----:B------:R-:W-:Y:S06]  /*3750*/  BRA.U !UP3, `(.L_x_65) ;  /* 0x000000010bc07547 */ /* 0x000fec000b800000 */
[----:B------:R-:W-:Y:S01]  /*3760*/  UPLOP3.LUT UP4, UPT, UPT, UPT, UPT, 0x40, 0x4 ;  /* 0x000000000004789c */ /* 0x000fe20003f8e870 */
[----:B------:R-:W-:Y:S01]  /*3770*/  UMOV UR13, UR9 ;  /* 0x00000009000d7c82 */ /* 0x000fe20008000000 */
[----:B------:R-:W-:Y:S01]  /*3780*/  UMOV UR12, UR4 ;  /* 0x00000004000c7c82 */ /* 0x000fe20008000000 */
[----:B------:R-:W-:-:S08]  /*3790*/  UMOV UR17, UR14 ;  /* 0x0000000e00117c82 */ /* 0x000fd00008000000 */
.L_x_68:
[----:B------:R-:W-:Y:S02]  /*37a0*/  UIADD3 UR13, UPT, UPT, UR13, 0x1, URZ ;  /* 0x000000010d0d7890 */ /* 0x000fe4000fffe0ff */
[----:B--2---:R-:W-:Y:S02]  /*37b0*/  ULEA UR6, UR17, UR5, 0x3 ;  /* 0x0000000511067291 */ /* 0x004fe4000f8e18ff */
[----:B------:R-:W-:Y:S01]  /*37c0*/  UISETP.NE.AND UP0, UPT, UR13, URZ, UPT ;  /* 0x000000ff0d00728c */ /* 0x000fe2000bf05270 */
[----:B---3--:R-:W-:Y:S10]  /*37d0*/  @P2 BRA `(.L_x_66) ;  /* 0x00000000000c2947 */ /* 0x008ff40003800000 */
[----:B-1----:R-:W-:Y:S04]  /*37e0*/  SHF.L.U32 R2, R8, 0x1f, RZ ;  /* 0x0000001f08027819 */ /* 0x002fe800000006ff */
[----:B------:R-:W1:Y:S02]  /*37f0*/  SYNCS.PHASECHK.TRANS64.TRYWAIT P0, [UR6], R2 ;  /* 0x00000002ff0075a7 */ /* 0x000e640008001106 */
[----:B-1----:R-:W-:Y:S05]  /*3800*/  @!P0 BRA `(.L_x_67) ;  /* 0x0000004000e88947 */ /* 0x002fea0003800000 */
.L_x_66:
[----:B------:R-:W-:Y:S01]  /*3810*/  UISETP.NE.AND UP1, UPT, UR12, 0x1, UPT ;  /* 0x000000010c00788c */ /* 0x000fe2000bf25270 */
[----:B------:R-:W-:Y:S01]  /*3820*/  PLOP3.LUT P2, PT, PT, PT, PT, 0x80, 0x8 ;  /* 0x000000000008781c */ /* 0x000fe20003f4f070 */
[----:B------:R-:W-:Y:S02]  /*3830*/  UIADD3 UR14, UPT, UPT, UR17, 0x1, URZ ;  /* 0x00000001110e7890 */ /* 0x000fe4000fffe0ff */
[----:B------:R-:W-:Y:S02]  /*3840*/  ULEA UR28, UR17, UR11, 0x9 ;  /* 0x0000000b111c7291 */ /* 0x000fe4000f8e48ff */
[----:B------:R-:W-:Y:S01]  /*3850*/  UISETP.NE.AND UP2, UPT, UR14, 0xd, UPT ;  /* 0x0000000d0e00788c */ /* 0x000fe2000bf45270 */
[----:B------:R-:W-:Y:S01]  /*3860*/  PLOP3.LUT P0, PT, PT, PT, UP1, 0x80, 0x8 ;  /* 0x000000000008781c */ /* 0x000fe20003f0f018 */
[----:B------:R-:W-:Y:S02]  /*3870*/  UIADD3 UR40, UPT, UPT, UR28, 0x2, URZ ;  /* 0x000000021c287890 */ /* 0x000fe4000fffe0ff */
[----:B------:R-:W-:Y:S02]  /*3880*/  USEL UR27, URZ, 0x1, UP2 ;  /* 0x00000001ff1b7887 */ /* 0x000fe40009000000 */
[----:B------:R-:W-:Y:S02]  /*3890*/  USEL UR14, UR14, URZ, UP2 ;  /* 0x000000ff0e0e7287 */ /* 0x000fe40009000000 */
[----:B------:R-:W-:Y:S02]  /*38a0*/  UIADD3 UR36, UPT, UPT, UR28, 0x4, URZ ;  /* 0x000000041c247890 */ /* 0x000fe4000fffe0ff */
[----:B------:R-:W-:Y:S01]  /*38b0*/  @UP1 ULEA UR26, UR14, UR5, 0x3 ;  /* 0x000000050e1a1291 */ /* 0x000fe2000f8e18ff */
[----:B------:R-:W-:Y:S01]  /*38c0*/  LOP3.LUT R8, R8, UR27, RZ, 0x3c, !PT ;  /* 0x0000001b08087c12 */ /* 0x000fe2000f8e3cff */
[----:B------:R-:W-:Y:S02]  /*38d0*/  UIADD3 UR32, UPT, UPT, UR28, 0x6, URZ ;  /* 0x000000061c207890 */ /* 0x000fe4000fffe0ff */
[----:B------:R-:W-:Y:S01]  /*38e0*/  UIADD3 UR6, UPT, UPT, UR6, 0x68, URZ ;  /* 0x0000006806067890 */ /* 0x000fe2000fffe0ff */
[----:B-1----:R-:W-:Y:S01]  /*38f0*/  @P0 SHF.L.U32 R0, R8, 0x1f, RZ ;  /* 0x0000001f08000819 */ /* 0x002fe200000006ff */
[----:B------:R-:W-:Y:S01]  /*3900*/  UIADD3 UR12, UPT, UPT, UR12, -0x1, URZ ;  /* 0xffffffff0c0c7890 */ /* 0x000fe2000fffe0ff */
[----:B------:R-:W-:Y:S02]  /*3910*/  UMOV UR29, 0x40004040 ;  /* 0x40004040001d7882 */ /* 0x000fe40000000000 */
[----:B------:R2:W3:Y:S01]  /*3920*/  @P0 SYNCS.PHASECHK.TRANS64.TRYWAIT P2, [UR26], R0 ;  /* 0x00000000ff0005a7 */ /* 0x0004e2000804111a */
[----:B------:R-:W-:Y:S01]  /*3930*/  ULEA UR26, UR17, UR10, 0x9 ;  /* 0x0000000a111a7291 */ /* 0x000fe2000f8e48ff */
[----:B------:R-:W-:Y:S01]  /*3940*/  UMOV UR27, 0x40004040 ;  /* 0x40004040001b7882 */ /* 0x000fe20000000000 */
[----:B------:R-:W-:Y:S02]  /*3950*/  UMOV UR41, 0x40004040 ;  /* 0x4000404000297882 */ /* 0x000fe40000000000 */
[----:B------:R-:W-:Y:S02]  /*3960*/  UIADD3 UR38, UPT, UPT, UR26, 0x2, URZ ;  /* 0x000000021a267890 */ /* 0x000fe4000fffe0ff */
[----:B------:R-:W-:Y:S02]  /*3970*/  UIADD3 UR34, UPT, UPT, UR26, 0x4, URZ ;  /* 0x000000041a227890 */ /* 0x000fe4000fffe0ff */
[----:B------:R-:W-:Y:S01]  /*3980*/  UIADD3 UR30, UPT, UPT, UR26, 0x6, URZ ;  /* 0x000000061a1e7890 */ /* 0x000fe2000fffe0ff */
[----:B------:R2:W-:Y:S01]  /*3990*/  UTCHMMA gdesc[UR26], gdesc[UR28], tmem[UR8], tmem[UR24], idesc[UR25], UP4 ;  /* 0x00ff181c1a0075ea */ /* 0x0005e2000a000008 */
[----:B------:R-:W-:Y:S01]  /*39a0*/  UPLOP3.LUT UP4, UPT, UPT, UPT, UPT, 0x80, 0x8 ;  /* 0x000000000008789c */ /* 0x000fe20003f8f070 */
[----:B------:R-:W-:Y:S01]  /*39b0*/  UMOV UR39, 0x40004040 ;  /* 0x4000404000277882 */ /* 0x000fe20000000000 */
[----:B------:R-:W-:Y:S01]  /*39c0*/  UMOV UR37, 0x40004040 ;  /* 0x4000404000257882 */ /* 0x000fe20000000000 */
[----:B------:R2:W-:Y:S01]  /*39d0*/  UTCHMMA gdesc[UR38], gdesc[UR40], tmem[UR8], tmem[UR22], idesc[UR23], UPT ;  /* 0x00ff1628260075ea */ /* 0x0005e2000b800008 */
[----:B------:R-:W-:Y:S01]  /*39e0*/  UMOV UR35, 0x40004040 ;  /* 0x4000404000237882 */ /* 0x000fe20000000000 */
[----:B------:R-:W-:Y:S01]  /*39f0*/  UMOV UR33, 0x40004040 ;  /* 0x4000404000217882 */ /* 0x000fe20000000000 */
[----:B------:R-:W-:Y:S01]  /*3a00*/  UMOV UR31, 0x40004040 ;  /* 0x40004040001f7882 */ /* 0x000fe20000000000 */
[----:B------:R2:W-:Y:S01]  /*3a10*/  UTCHMMA gdesc[UR34], gdesc[UR36], tmem[UR8], tmem[UR20], idesc[UR21], UPT ;  /* 0x00ff1424220075ea */ /* 0x0005e2000b800008 */
[----:B------:R2:W-:Y:S01]  /*3a20*/  UTCHMMA gdesc[UR30], gdesc[UR32], tmem[UR8], tmem[UR18], idesc[UR19], UPT ;  /* 0x00ff12201e0075ea */ /* 0x0005e2000b800008 */
[----:B------:R2:W-:Y:S01]  /*3a30*/  UTCBAR [UR6], URZ ;  /* 0x000000ff060073e9 */ /* 0x0005e200080000ff */
[----:B------:R-:W-:Y:S01]  /*3a40*/  UMOV UR17, UR14 ;  /* 0x0000000e00117c82 */ /* 0x000fe20008000000 */
[----:B------:R-:W-:Y:S05]  /*3a50*/  BRA.U UP0, `(.L_x_68) ;  /* 0xfffffffd00507547 */ /* 0x000fea000b83ffff */
.L_x_65:
[----:B------:R-:W-:Y:S01]  /*3a60*/  UIADD3 UR15, UPT, UPT, UR15, 0x1, URZ ;  /* 0x000000010f0f7890 */ /* 0x000fe2000fffe0ff */
[C---:B------:R-:W-:Y:S01]  /*3a70*/  ISETP.NE.AND P0, PT, R10.reuse, 0x2, PT ;  /* 0x000000020a00780c */ /* 0x040fe20003f05270 */
[----:B------:R-:W-:Y:S02]  /*3a80*/  UIADD3 UR7, UPT, UPT, UR7, 0x130, URZ ;  /* 0x0000013007077890 */ /* 0x000fe4000fffe0ff */
[----:B------:R-:W-:Y:S01]  /*3a90*/  UISETP.NE.AND UP0, UPT, UR15, 0x4, UPT ;  /* 0x000000040f00788c */ /* 0x000fe2000bf05270 */
[----:B-12---:R-:W-:Y:S02]  /*3aa0*/  SEL R0, RZ, 0x1, P0 ;  /* 0x00000001ff007807 */ /* 0x006fe40000000000 */
[----:B------:R-:W-:Y:S01]  /*3ab0*/  SEL R10, R10, RZ, P0 ;  /* 0x000000ff0a0a7207 */ /* 0x000fe20000000000 */
[----:B------:R-:W-:Y:S01]  /*3ac0*/  USEL UR6, URZ, 0x1, UP0 ;  /* 0x00000001ff067887 */ /* 0x000fe20008000000 */
[----:B------:R-:W-:Y:S01]  /*3ad0*/  LOP3.LUT R9, R9, R0, RZ, 0x3c, !PT ;  /* 0x0000000009097212 */ /* 0x000fe200078e3cff */
[----:B------:R-:W-:Y:S01]  /*3ae0*/  USEL UR15, UR15, URZ, UP0 ;  /* 0x000000ff0f0f7287 */ /* 0x000fe20008000000 */
[----:B------:R1:W-:Y:S03]  /*3af0*/  UTCBAR [UR7], URZ ;  /* 0x000000ff070073e9 */ /* 0x0003e600080000ff */
[----:B------:R-:W-:Y:S01]  /*3b00*/  LOP3.LUT R11, R11, UR6, RZ, 0x3c, !PT ;  /* 0x000000060b0b7c12 */ /* 0x000fe2000f8e3cff */
[----:B------:R-:W-:Y:S07]  /*3b10*/  @P1 BRA `(.L_x_69) ;  /* 0xfffffff800881947 */ /* 0x000fee000383ffff */
[----:B------:R-:W2:Y:S01]  /*3b20*/  S2UR UR4, SR_CgaCtaId ;  /* 0x00000000000479c3 */ /* 0x000ea20000008800 */
[----:B------:R-:W-:Y:S01]  /*3b30*/  ELECT P0, URZ, PT ;  /* 0x0000000000ff782f */ /* 0x000fe20003800000 */
[----:B------:R-:W-:Y:S01]  /*3b40*/  IMAD.MOV.U32 R0, RZ, RZ, 0x1 ;  /* 0x00000001ff007424 */ /* 0x000fe200078e00ff */
[----:B------:R-:W-:Y:S01]  /*3b50*/  UIADD3 UR5, UPT, UPT, UR5, 0x150, URZ ;  /* 0x0000015005057890 */ /* 0x000fe2000fffe0ff */
[----:B------:R-:W-:Y:S01]  /*3b60*/  SHF.L.U32 R2, R11, 0x1f, RZ ;  /* 0x0000001f0b027819 */ /* 0x000fe200000006ff */
[----:B------:R-:W-:-:S03]  /*3b70*/  UMOV UR6, 0x40 ;  /* 0x0000004000067882 */ /* 0x000fc60000000000 */
[----:B------:R-:W-:Y:S01]  /*3b80*/  UVIRTCOUNT.DEALLOC.SMPOOL 0x80 ;  /* 0x000000800000784c */ /* 0x000fe20000000000 */
[----:B--2---:R-:W-:Y:S02]  /*3b90*/  ULEA UR4, UR4, UR6, 0x18 ;  /* 0x0000000604047291 */ /* 0x004fe4000f8ec0ff */
[----:B------:R-:W-:-:S07]  /*3ba0*/  ULEA UR6, UR15, UR5, 0x3 ;  /* 0x000000050f067291 */ /* 0x000fce000f8e18ff */
[----:B------:R2:W-:Y:S02]  /*3bb0*/  @P0 STS.U8 [UR4+0x1c], R0 ;  /* 0x00001c00ff000988 */ /* 0x0005e40008000004 */
[----:B------:R-:W4:Y:S02]  /*3bc0*/  SYNCS.PHASECHK.TRANS64.TRYWAIT P0, [UR6], R2 ;  /* 0x00000002ff0075a7 */ /* 0x000f240008001106 */
[----:B--2-4-:R-:W-:Y:S05]  /*3bd0*/  @!P0 BRA `(.L_x_70) ;  /* 0x00000040000c8947 */ /* 0x014fea0003800000 */
.L_x_163:
[----:B-1----:R-:W-:-:S04]  /*3be0*/  UIADD3 UR7, UPT, UPT, UR15, 0x1, URZ ;  /* 0x000000010f077890 */ /* 0x002fc8000fffe0ff */
[----:B------:R-:W-:-:S04]  /*3bf0*/  UISETP.NE.AND UP0, UPT, UR7, 0x4, UPT ;  /* 0x000000040700788c */ /* 0x000fc8000bf05270 */
[----:B------:R-:W-:Y:S02]  /*3c00*/  USEL UR8, URZ, 0x1, UP0 ;  /* 0x00000001ff087887 */ /* 0x000fe40008000000 */
[----:B------:R-:W-:-:S04]  /*3c10*/  USEL UR7, UR7, URZ, UP0 ;  /* 0x000000ff07077287 */ /* 0x000fc80008000000 */
[----:B------:R-:W-:Y:S01]  /*3c20*/  ULEA UR6, UR7, UR5, 0x3 ;  /* 0x0000000507067291 */ /* 0x000fe2000f8e18ff */
[----:B--2---:R-:W-:-:S04]  /*3c30*/  LOP3.LUT R2, R11, UR8, RZ, 0x3c, !PT ;  /* 0x000000080b027c12 */ /* 0x004fc8000f8e3cff */
[----:B------:R-:W-:-:S04]  /*3c40*/  SHF.L.U32 R3, R2, 0x1f, RZ ;  /* 0x0000001f02037819 */ /* 0x000fc800000006ff */
[----:B------:R-:W1:Y:S02]  /*3c50*/  SYNCS.PHASECHK.TRANS64.TRYWAIT P0, [UR6], R3 ;  /* 0x00000003ff0075a7 */ /* 0x000e640008001106 */
[----:B-1----:R-:W-:Y:S05]  /*3c60*/  @!P0 BRA `(.L_x_71) ;  /* 0x0000004000008947 */ /* 0x002fea0003800000 */
.L_x_165:
        /* <DEDUP_REMOVED lines=9> */
.L_x_167:
[----:B------:R-:W-:-:S04]  /*3d00*/  UIADD3 UR7, UPT, UPT, UR7, 0x1, URZ ;  /* 0x0000000107077890 */ /* 0x000fc8000fffe0ff */
[----:B------:R-:W-:-:S04]  /*3d10*/  UISETP.NE.AND UP0, UPT, UR7, 0x4, UPT ;  /* 0x000000040700788c */ /* 0x000fc8000bf05270 */
[----:B------:R-:W-:Y:S02]  /*3d20*/  USEL UR6, URZ, 0x1, UP0 ;  /* 0x00000001ff067887 */ /* 0x000fe40008000000 */
[----:B------:R-:W-:-:S04]  /*3d30*/  USEL UR7, UR7, URZ, UP0 ;  /* 0x000000ff07077287 */ /* 0x000fc80008000000 */
[----:B------:R-:W-:Y:S01]  /*3d40*/  ULEA UR7, UR7, UR5, 0x3 ;  /* 0x0000000507077291 */ /* 0x000fe2000f8e18ff */
[----:B------:R-:W-:-:S04]  /*3d50*/  LOP3.LUT R2, R2, UR6, RZ, 0x3c, !PT ;  /* 0x0000000602027c12 */ /* 0x000fc8000f8e3cff */
[----:B------:R-:W-:-:S04]  /*3d60*/  SHF.L.U32 R2, R2, 0x1f, RZ ;  /* 0x0000001f02027819 */ /* 0x000fc800000006ff */
[----:B------:R-:W2:Y:S02]  /*3d70*/  SYNCS.PHASECHK.TRANS64.TRYWAIT P0, [UR7], R2 ;  /* 0x00000002ff0075a7 */ /* 0x000ea40008001107 */
[----:B--2---:R-:W-:Y:S05]  /*3d80*/  @!P0 BRA `(.L_x_73) ;  /* 0x0000003c00e88947 */ /* 0x004fea0003800000 */
.L_x_169:
[----:B------:R-:W-:Y:S01]  /*3d90*/  NOP ;  /* 0x0000000000007918 */ /* 0x000fe20000000000 */
[----:B-1----:R-:W1:Y:S01]  /*3da0*/  LDS R0, [UR4+0x14] ;  /* 0x00001404ff007984 */ /* 0x002e620008000800 */
[----:B------:R-:W-:Y:S01]  /*3db0*/  ULOP3.LUT UR6, UR16, 0xffff, URZ, 0xc0, !UPT ;  /* 0x0000ffff10067892 */ /* 0x000fe2000f8ec0ff */
[----:B------:R-:W-:Y:S01]  /*3dc0*/  UMOV UR8, 0xffff ;  /* 0x0000ffff00087882 */ /* 0x000fe20000000000 */
[----:B------:R-:W-:Y:S02]  /*3dd0*/  UMOV UR5, 0x1 ;  /* 0x0000000100057882 */ /* 0x000fe40000000000 */
[----:B------:R-:W-:-:S04]  /*3de0*/  USHF.R.U32.HI UR6, URZ, 0x5, UR6 ;  /* 0x00000005ff067899 */ /* 0x000fc80008011606 */
[----:B------:R-:W-:Y:S02]  /*3df0*/  USHF.L.U32 UR8, UR8, UR6, URZ ;  /* 0x0000000608087299 */ /* 0x000fe400080006ff */
[----:B------:R-:W-:-:S04]  /*3e00*/  USHF.L.U32 UR5, UR5, UR6, URZ ;  /* 0x0000000605057299 */ /* 0x000fc800080006ff */
[----:B-1----:R-:W-:-:S04]  /*3e10*/  LOP3.LUT R0, R0, UR8, RZ, 0xc0, !PT ;  /* 0x0000000800007c12 */ /* 0x002fc8000f8ec0ff */
[----:B------:R-:W-:-:S13]  /*3e20*/  ISETP.NE.AND P0, PT, R0, UR8, PT ;  /* 0x0000000800007c0c */ /* 0x000fda000bf05270 */
[----:B------:R-:W-:Y:S05]  /*3e30*/  @P0 BRA `(.L_x_74) ;  /* 0x0000000000580947 */ /* 0x000fea0003800000 */
[----:B------:R-:W1:Y:S02]  /*3e40*/  LDS R0, [UR4+0x18] ;  /* 0x00001804ff007984 */ /* 0x000e640008000800 */
[----:B-1----:R-:W-:-:S04]  /*3e50*/  LOP3.LUT R0, R0, UR5, RZ, 0xc0, !PT ;  /* 0x0000000500007c12 */ /* 0x002fc8000f8ec0ff */
[----:B------:R-:W-:-:S13]  /*3e60*/  ISETP.NE.AND P0, PT, R0, UR5, PT ;  /* 0x0000000500007c0c */ /* 0x000fda000bf05270 */
[----:B------:R-:W-:Y:S05]  /*3e70*/  @P0 BRA `(.L_x_75) ;  /* 0x00000000003c0947 */ /* 0x000fea0003800000 */
[----:B------:R-:W1:Y:S01]  /*3e80*/  S2R R2, SR_LANEID ;  /* 0x0000000000027919 */ /* 0x000e620000000000 */
[----:B------:R-:W-:Y:S01]  /*3e90*/  ULOP3.LUT UR8, URZ, UR8, URZ, 0x33, !UPT ;  /* 0x00000008ff087292 */ /* 0x000fe2000f8e33ff */
[----:B------:R-:W-:Y:S02]  /*3ea0*/  VOTEU.ANY UR7, UPT, PT ;  /* 0x0000000000077886 */ /* 0x000fe400038e0100 */
[----:B------:R-:W-:-:S03]  /*3eb0*/  UFLO.U32 UR7, UR7 ;  /* 0x00000007000772bd */ /* 0x000fc600080e0000 */
[----:B------:R-:W-:-:S04]  /*3ec0*/  IMAD.U32 R0, RZ, RZ, UR8 ;  /* 0x00000008ff007e24 */ /* 0x000fc8000f8e00ff */
[----:B------:R2:W4:Y:S02]  /*3ed0*/  REDUX UR6, R0 ;  /* 0x00000000000673c4 */ /* 0x0005240000000000 */
[----:B------:R1:W-:Y:S02]  /*3ee0*/  UTCATOMSWS.AND URZ, UR8 ;  /* 0x0000000800ff79e3 */ /* 0x0003e40008000000 */
[----:B-1----:R-:W-:Y:S02]  /*3ef0*/  ISETP.EQ.U32.AND P0, PT, R2, UR7, PT ;  /* 0x0000000702007c0c */ /* 0x002fe4000bf02070 */
[----:B--2---:R-:W-:Y:S02]  /*3f00*/  LOP3.LUT R0, RZ, UR5, RZ, 0x33, !PT ;  /* 0x00000005ff007c12 */ /* 0x004fe4000f8e33ff */
[----:B----4-:R-:W-:Y:S02]  /*3f10*/  MOV R2, UR6 ;  /* 0x0000000600027c02 */ /* 0x010fe40008000f00 */
[----:B------:R-:W1:Y:S07]  /*3f20*/  REDUX UR5, R0 ;  /* 0x00000000000573c4 */ /* 0x000e6e0000000000 */
[----:B------:R2:W-:Y:S01]  /*3f30*/  @P0 ATOMS.AND RZ, [UR4+0x14], R2 ;  /* 0x00001402ffff098c */ /* 0x0005e2000a800004 */
[----:B-1----:R-:W-:-:S05]  /*3f40*/  IMAD.U32 R0, RZ, RZ, UR5 ;  /* 0x00000005ff007e24 */ /* 0x002fca000f8e00ff */
[----:B------:R2:W-:Y:S01]  /*3f50*/  @P0 ATOMS.AND RZ, [UR4+0x18], R0 ;  /* 0x00001800ffff098c */ /* 0x0005e2000a800004 */
[----:B------:R-:W-:Y:S05]  /*3f60*/  BRA `(.L_x_76) ;  /* 0x0000000000147947 */ /* 0x000fea0003800000 */
.L_x_75:
[----:B------:R-:W-:Y:S02]  /*3f70*/  MOV R2, 0x3f90 ;  /* 0x00003f9000027802 */ /* 0x000fe40000000f00 */
[----:B---3-5:R-:W-:Y:S05]  /*3f80*/  CALL.REL.NOINC `($__internal_0_$__cuda_sm10x_tcgen05_guardrail_trap_col_being_dealloced_not_returned_by_alloc) ;  /* 0x00000040005c7944 */ /* 0x028fea0003c00000 */
[----:B------:R-:W-:Y:S05]  /*3f90*/  BRA `(.L_x_76) ;  /* 0x0000000000087947 */ /* 0x000fea0003800000 */
.L_x_74:
[----:B------:R-:W-:Y:S02]  /*3fa0*/  MOV R2, 0x3fc0 ;  /* 0x00003fc000027802 */ /* 0x000fe40000000f00 */
[----:B---3-5:R-:W-:Y:S05]  /*3fb0*/  CALL.REL.NOINC `($__internal_2_$__cuda_sm10x_tcgen05_guardrail_trap_unallocated_columns_being_dealloced) ;  /* 0x0000004000687944 */ /* 0x028fea0003c00000 */
.L_x_76:
[----:B------:R-:W-:Y:S01]  /*3fc0*/  NOP ;  /* 0x0000000000007918 */ /* 0x000fe20000000000 */
[----:B------:R-:W-:Y:S05]  /*3fd0*/  EXIT ;  /* 0x000000000000794d */ /* 0x000fea0003800000 */
.L_x_58:
[----:B------:R-:W-:-:S09]  /*3fe0*/  UISETP.NE.OR UP2, UPT, UR8, 0x3, !UP2 ;  /* 0x000000030800788c */ /* 0x000fd2000d745670 */
[----:B------:R-:W-:Y:S05]  /*3ff0*/  BRA.U UP2, `(.L_x_77) ;  /* 0x0000000d02ac7547 */ /* 0x000fea000b800000 */
[----:B------:R-:W1:Y:S01]  /*4000*/  LDC R0, c[0x0][0xb30] ;  /* 0x0002cc00ff007b82 */ /* 0x000e620000000800 */
[----:B------:R-:W2:Y:S01]  /*4010*/  LDCU.64 UR8, c[0x0][0x888] ;  /* 0x00011100ff0877ac */ /* 0x000ea20008000a00 */
[----:B------:R-:W-:Y:S01]  /*4020*/  IMAD.MOV.U32 R32, RZ, RZ, 0x1 ;  /* 0x00000001ff207424 */ /* 0x000fe200078e00ff */
[----:B------:R-:W-:Y:S01]  /*4030*/  CS2R R28, SRZ ;  /* 0x00000000001c7805 */ /* 0x000fe2000001ff00 */
[----:B------:R-:W-:Y:S01]  /*4040*/  IMAD.MOV.U32 R25, RZ, RZ, 0x1000 ;  /* 0x00001000ff197424 */ /* 0x000fe200078e00ff */
[----:B------:R-:W4:Y:S03]  /*4050*/  LDCU.64 UR4, c[0x0][0x890] ;  /* 0x00011200ff0477ac */ /* 0x000f260008000a00 */
[----:B------:R-:W3:Y:S01]  /*4060*/  LDC R24, c[0x0][0x370] ;  /* 0x0000dc00ff187b82 */ /* 0x000ee20000000800 */
[----:B------:R-:W-:Y:S01]  /*4070*/  UMOV UR7, 0x400 ;  /* 0x0000040000077882 */ /* 0x000fe20000000000 */
[----:B------:R-:W-:-:S02]  /*4080*/  UPLOP3.LUT UP1, UPT, UPT, UPT, UPT, 0x40, 0x4 ;  /* 0x000000000004789c */ /* 0x000fc40003f2e870 */
[----:B------:R-:W-:Y:S01]  /*4090*/  ULEA UR7, UR37, UR7, 0x18 ;  /* 0x0000000725077291 */ /* 0x000fe2000f8ec0ff */
[----:B------:R-:W-:-:S03]  /*40a0*/  UMOV UR13, URZ ;  /* 0x000000ff000d7c82 */ /* 0x000fc60008000000 */
[----:B------:R-:W3:Y:S01]  /*40b0*/  LDC R3, c[0x0][0xb0c] ;  /* 0x0002c300ff037b82 */ /* 0x000ee20000000800 */
[----:B--2---:R-:W-:Y:S02]  /*40c0*/  UISETP.NE.U32.AND UP3, UPT, UR8, URZ, UPT ;  /* 0x000000ff0800728c */ /* 0x004fe4000bf65070 */
[----:B----4-:R-:W-:-:S05]  /*40d0*/  UISETP.NE.U32.AND UP4, UPT, UR4, URZ, UPT ;  /* 0x000000ff0400728c */ /* 0x010fca000bf85070 */
[----:B------:R-:W2:Y:S01]  /*40e0*/  LDC R22, c[0x0][0xb20] ;  /* 0x0002c800ff167b82 */ /* 0x000ea20000000800 */
[----:B-1----:R-:W-:Y:S01]  /*40f0*/  ISETP.NE.AND P1, PT, R0, 0x1, PT ;  /* 0x000000010000780c */ /* 0x002fe20003f25270 */
[----:B------:R-:W-:Y:S02]  /*4100*/  UISETP.NE.AND.EX UP3, UPT, UR9, URZ, UPT, UP3 ;  /* 0x000000ff0900728c */ /* 0x000fe4000bf65330 */
[----:B------:R-:W-:-:S04]  /*4110*/  UISETP.NE.AND.EX UP4, UPT, UR5, URZ, UPT, UP4 ;  /* 0x000000ff0500728c */ /* 0x000fc8000bf85340 */
[----:B------:R-:W1:Y:S08]  /*4120*/  LDC.64 R30, c[0x0][0x348] ;  /* 0x0000d200ff1e7b82 */ /* 0x000e700000000a00 */
[----:B------:R-:W4:Y:S08]  /*4130*/  LDC.64 R14, c[0x0][0xb10] ;  /* 0x0002c400ff0e7b82 */ /* 0x000f300000000a00 */
[----:B------:R-:W1:Y:S08]  /*4140*/  LDC.64 R6, c[0x0][0xb18] ;  /* 0x0002c600ff067b82 */ /* 0x000e700000000a00 */
[----:B------:R-:W1:Y:S08]  /*4150*/  LDC.64 R4, c[0x0][0xb28] ;  /* 0x0002ca00ff047b82 */ /* 0x000e700000000a00 */
[----:B--23--:R-:W1:Y:S02]  /*4160*/  LDC R23, c[0x0][0x374] ;  /* 0x0000dd00ff177b82 */ /* 0x00ce640000000800 */
.L_x_86:
[C---:B------:R-:W-:Y:S02]  /*4170*/  LEA R0, R29.reuse, UR7, 0x3 ;  /* 0x000000071d007c11 */ /* 0x040fe4000f8e18ff */
[----:B------:R-:W-:Y:S02]  /*4180*/  SHF.L.U32 R2, R28, 0x1f, RZ ;  /* 0x0000001f1c027819 */ /* 0x000fe400000006ff */
[----:B------:R-:W-:Y:S02]  /*4190*/  LEA R16, R29, UR7, 0x4 ;  /* 0x000000071d107c11 */ /* 0x000fe4000f8e20ff */
[----:B--2---:R-:W2:Y:S02]  /*41a0*/  SYNCS.PHASECHK.TRANS64.TRYWAIT P0, [R0+URZ+0x110], R2 ;  /* 0x00011002000075a7 */ /* 0x004ea400080011ff */
[----:B--2---:R-:W-:Y:S05]  /*41b0*/  @!P0 BRA `(.L_x_78) ;  /* 0x0000003800f48947 */ /* 0x004fea0003800000 */
.L_x_170:
[----:B------:R-:W-:Y:S01]  /*41c0*/  ISETP.GE.AND P0, PT, R26, 0x1, PT ;  /* 0x000000011a00780c */ /* 0x000fe20003f06270 */
[----:B------:R-:W3:Y:S01]  /*41d0*/  LDS.128 R16, [R16+0x1a0] ;  /* 0x0001a00010107984 */ /* 0x000ee20000000c00 */
[----:B--2---:R-:W-:Y:S01]  /*41e0*/  VIADD R0, R0, 0x120 ;  /* 0x0000012000007836 */ /* 0x004fe20000000000 */
[----:B------:R-:W-:Y:S01]  /*41f0*/  @!PT LDS RZ, [RZ] ;  /* 0x00000000fffff984 */ /* 0x000fe20000000800 */
[----:B------:R-:W-:Y:S01]  /*4200*/  @!PT LDS RZ, [RZ] ;  /* 0x00000000fffff984 */ /* 0x000fe20000000800 */
[----:B------:R-:W-:Y:S01]  /*4210*/  @!PT LDS RZ, [RZ] ;  /* 0x00000000fffff984 */ /* 0x000fe20000000800 */
[----:B------:R-:W-:Y:S01]  /*4220*/  @!PT LDS RZ, [RZ] ;  /* 0x00000000fffff984 */ /* 0x000fe20000000800 */
[----:B------:R2:W-:Y:S06]  /*4230*/  MEMBAR.ALL.CTA ;  /* 0x0000000000007992 */ /* 0x0005ec0000008000 */
[----:B--2---:R-:W2:Y:S01]  /*4240*/  FENCE.VIEW.ASYNC.S ;  /* 0x00000000000073c6 */ /* 0x004ea20000000000 */
[----:B------:R-:W-:Y:S04]  /*4250*/  PRMT R0, RZ, 0x654, R0 ;  /* 0x00000654ff007816 */ /* 0x000fe80000000000 */
[----:B--2---:R2:W-:Y:S01]  /*4260*/  SYNCS.ARRIVE.TRANS64.RED.A1T0 RZ, [R0+URZ], RZ ;  /* 0x000000ff00ff79a7 */ /* 0x0045e200081004ff */
[----:B---3--:R-:W-:Y:S11]  /*4270*/  LOP3.LUT P3, RZ, R18, 0x1, RZ, 0xc0, !PT ;  /* 0x0000000112ff7812 */ /* 0x008ff6000786c0ff */
[----:B------:R-:W-:Y:S02]  /*4280*/  @!UPT UIADD3 URZ, UPT, UPT, URZ, URZ, URZ ;  /* 0x000000fffffff290 */ /* 0x000fe4000fffe0ff */
[----:B------:R-:W-:Y:S02]  /*4290*/  @P3 MOV R11, R16 ;  /* 0x00000010000b3202 */ /* 0x000fe40000000f00 */
[----:B------:R-:W-:Y:S01]  /*42a0*/  @P3 LOP3.LUT R10, R17, 0xffff, RZ, 0xc0, !PT ;  /* 0x0000ffff110a3812 */ /* 0x000fe200078ec0ff */
[----:B--2---:R-:W-:Y:S06]  /*42b0*/  @!P0 BRA `(.L_x_79) ;  /* 0x0000000000a48947 */ /* 0x004fec0003800000 */
[-C--:B-1----:R-:W-:Y:S01]  /*42c0*/  IMAD.HI.U32 R0, R23, R7.reuse, RZ ;  /* 0x0000000717007227 */ /* 0x082fe200078e00ff */
[----:B------:R-:W-:Y:S02]  /*42d0*/  ISETP.NE.AND P0, PT, R6, 0x1, PT ;  /* 0x000000010600780c */ /* 0x000fe40003f05270 */
[----:B------:R-:W-:Y:S01]  /*42e0*/  ISETP.NE.AND P2, PT, R26, 0x1, PT ;  /* 0x000000011a00780c */ /* 0x000fe20003f45270 */
[----:B----4-:R-:W-:Y:S01]  /*42f0*/  IMAD.HI.U32 R9, R24, R14, RZ ;  /* 0x0000000e18097227 */ /* 0x010fe200078e00ff */
[----:B------:R-:W-:Y:S02]  /*4300*/  SHF.R.U32.HI R0, RZ, R22, R0 ;  /* 0x00000016ff007219 */ /* 0x000fe40000011600 */
[----:B------:R-:W-:Y:S01]  /*4310*/  ISETP.NE.AND P4, PT, R3, 0x1, PT ;  /* 0x000000010300780c */ /* 0x000fe20003f85270 */
[----:B------:R-:W-:Y:S01]  /*4320*/  IMAD.HI.U32 R13, R10, R7, RZ ;  /* 0x000000070a0d7227 */ /* 0x000fe200078e00ff */
[----:B------:R-:W-:Y:S02]  /*4330*/  SHF.R.U32.HI R9, RZ, R15, R9 ;  /* 0x0000000fff097219 */ /* 0x000fe40000011609 */
[----:B------:R-:W-:Y:S01]  /*4340*/  SEL R0, R23, R0, !P0 ;  /* 0x0000000017007207 */ /* 0x000fe20004000000 */
[----:B------:R-:W-:Y:S01]  /*4350*/  IMAD.HI.U32 R12, R11, R14, RZ ;  /* 0x0000000e0b0c7227 */ /* 0x000fe200078e00ff */
[----:B------:R-:W-:Y:S03]  /*4360*/  SEL R9, R24, R9, !P4 ;  /* 0x0000000918097207 */ /* 0x000fe60006000000 */
[-C--:B------:R-:W-:Y:S01]  /*4370*/  IMAD.HI.U32 R8, R0, R4.reuse, RZ ;  /* 0x0000000400087227 */ /* 0x080fe200078e00ff */
[----:B------:R-:W-:Y:S03]  /*4380*/  SHF.R.U32.HI R12, RZ, R15, R12 ;  /* 0x0000000fff0c7219 */ /* 0x000fe6000001160c */
[----:B------:R-:W-:Y:S01]  /*4390*/  IMAD.HI.U32 R2, R9, R4, RZ ;  /* 0x0000000409027227 */ /* 0x000fe200078e00ff */
[-C--:B------:R-:W-:Y:S02]  /*43a0*/  @P2 SHF.R.U32.HI R0, RZ, R5.reuse, R8 ;  /* 0x00000005ff002219 */ /* 0x080fe40000011608 */
[----:B------:R-:W-:Y:S02]  /*43b0*/  SHF.R.U32.HI R8, RZ, R22, R13 ;  /* 0x00000016ff087219 */ /* 0x000fe4000001160d */
[----:B------:R-:W-:Y:S01]  /*43c0*/  @P2 SHF.R.U32.HI R9, RZ, R5, R2 ;  /* 0x00000005ff092219 */ /* 0x000fe20000011602 */
[----:B------:R-:W-:Y:S01]  /*43d0*/  IMAD R0, R26, R0, RZ ;  /* 0x000000001a007224 */ /* 0x000fe200078e02ff */
[----:B------:R-:W-:Y:S02]  /*43e0*/  SEL R8, R10, R8, !P0 ;  /* 0x000000080a087207 */ /* 0x000fe40004000000 */
[----:B------:R-:W-:Y:S01]  /*43f0*/  SEL R2, R11, R12, !P4 ;  /* 0x0000000c0b027207 */ /* 0x000fe20006000000 */
[----:B------:R-:W-:Y:S01]  /*4400*/  IMAD R12, R26, R9, RZ ;  /* 0x000000091a0c7224 */ /* 0x000fe200078e02ff */
[C---:B------:R-:W-:Y:S01]  /*4410*/  ISETP.GE.AND P0, PT, R8.reuse, R0, PT ;  /* 0x000000000800720c */ /* 0x040fe20003f06270 */
[----:B------:R-:W-:Y:S03]  /*4420*/  IMAD.HI.U32 R0, R8, R4, RZ ;  /* 0x0000000408007227 */ /* 0x000fe600078e00ff */
[----:B------:R-:W-:Y:S02]  /*4430*/  ISETP.GE.OR P0, PT, R2, R12, P0 ;  /* 0x0000000c0200720c */ /* 0x000fe40000706670 */
[-C--:B------:R-:W-:Y:S04]  /*4440*/  SHF.R.U32.HI R0, RZ, R5.reuse, R0 ;  /* 0x00000005ff007219 */ /* 0x080fe80000011600 */
[----:B------:R-:W-:Y:S05]  /*4450*/  SEL R13, R8, R0, !P2 ;  /* 0x00000000080d7207 */ /* 0x000fea0005000000 */
[----:B------:R-:W-:Y:S02]  /*4460*/  IMAD.MOV R12, RZ, RZ, -R13 ;  /* 0x000000ffff0c7224 */ /* 0x000fe400078e0a0d */
[----:B------:R-:W-:Y:S04]  /*4470*/  @!P0 IMAD.HI.U32 R0, R2, R4, RZ ;  /* 0x0000000402008227 */ /* 0x000fe800078e00ff */
[----:B------:R-:W-:Y:S01]  /*4480*/  IMAD R12, R26, R12, R8 ;  /* 0x0000000c1a0c7224 */ /* 0x000fe200078e0208 */
[----:B------:R-:W-:Y:S04]  /*4490*/  @!P0 SHF.R.U32.HI R0, RZ, R5, R0 ;  /* 0x00000005ff008219 */ /* 0x000fe80000011600 */
[----:B------:R-:W-:Y:S04]  /*44a0*/  @!P0 SEL R0, R2, R0, !P2 ;  /* 0x0000000002008207 */ /* 0x000fe80005000000 */
[----:B------:R-:W-:Y:S01]  /*44b0*/  @!P0 IADD3 R13, PT, PT, R13, -R0, RZ ;  /* 0x800000000d0d8210 */ /* 0x000fe20007ffe0ff */
[----:B------:R-:W-:Y:S01]  /*44c0*/  @!P0 IMAD R0, R9, R12, R0 ;  /* 0x0000000c09008224 */ /* 0x000fe200078e0200 */
[----:B------:R-:W-:Y:S01]  /*44d0*/  IADD3 R9, PT, PT, -R8, RZ, RZ ;  /* 0x000000ff08097210 */ /* 0x000fe20007ffe1ff */
[--C-:B------:R-:W-:Y:S02]  /*44e0*/  IMAD.MOV R12, RZ, RZ, -R2.reuse ;  /* 0x000000ffff0c7224 */ /* 0x100fe400078e0a02 */
[----:B------:R-:W-:Y:S02]  /*44f0*/  @!P0 IMAD R8, R13, R26, R2 ;  /* 0x0000001a0d088224 */ /* 0x000fe400078e0202 */
[----:B------:R-:W-:Y:S02]  /*4500*/  @!P0 IMAD.MOV.U32 R2, RZ, RZ, R0 ;  /* 0x000000ffff028224 */ /* 0x000fe400078e0000 */
[----:B------:R-:W-:Y:S02]  /*4510*/  IMAD R11, R3, R12, R11 ;  /* 0x0000000c030b7224 */ /* 0x000fe400078e020b */
[----:B------:R-:W-:Y:S02]  /*4520*/  IMAD R10, R6, R9, R10 ;  /* 0x00000009060a7224 */ /* 0x000fe400078e020a */
[----:B------:R-:W-:Y:S02]  /*4530*/  IMAD R11, R2, R3, R11 ;  /* 0x00000003020b7224 */ /* 0x000fe400078e020b */
[----:B------:R-:W-:Y:S02]  /*4540*/  IMAD R10, R8, R6, R10 ;  /* 0x00000006080a7224 */ /* 0x000fe400078e020a */
.L_x_79:
[----:B------:R-:W-:Y:S05]  /*4550*/  BRA.U UP1, `(.L_x_80) ;  /* 0x0000000101107547 */ /* 0x000fea000b800000 */
[----:B------:R-:W-:Y:S04]  /*4560*/  MOV R2, UR6 ;  /* 0x0000000600027c02 */ /* 0x000fe80008000f00 */
[----:B------:R-:W-:Y:S04]  /*4570*/  SHF.L.U32 R2, R2, 0x1f, RZ ;  /* 0x0000001f02027819 */ /* 0x000fe800000006ff */
[----:B------:R-:W2:Y:S02]  /*4580*/  SYNCS.PHASECHK.TRANS64.TRYWAIT P0, [UR7+0x108], R2 ;  /* 0x00010802ff0075a7 */ /* 0x000ea40008001107 */
[----:B--2---:R-:W-:Y:S05]  /*4590*/  @!P0 BRA `(.L_x_81) ;  /* 0x0000003800108947 */ /* 0x004fea0003800000 */
.L_x_80:
[----:B------:R-:W-:Y:S02]  /*45a0*/  R2UR UR11, R21 ;  /* 0x00000000150b72ca */ /* 0x000fe400000e0000 */
[----:B------:R-:W-:Y:S02]  /*45b0*/  R2UR UR10, R20 ;  /* 0x00000000140a72ca */ /* 0x000fe400000e0000 */
[----:B------:R-:W-:Y:S04]  /*45c0*/  ISETP.NE.U32.AND P2, PT, RZ, UR4, PT ;  /* 0x00000004ff007c0c */ /* 0x000fe8000bf45070 */
[----:B------:R-:W-:Y:S05]  /*45d0*/  ISETP.NE.AND.EX P2, PT, RZ, UR5, PT, P2 ;  /* 0x00000005ff007c0c */ /* 0x000fea000bf45320 */
[----:B------:R-:W-:Y:S02]  /*45e0*/  USHF.L.U32 UR11, UR11, 0x6, URZ ;  /* 0x000000060b0b7899 */ /* 0x000fe400080006ff */
[----:B------:R-:W-:Y:S01]  /*45f0*/  USHF.L.U32 UR10, UR10, 0x6, URZ ;  /* 0x000000060a0a7899 */ /* 0x000fe200080006ff */
[----:B------:R-:W-:Y:S11]  /*4600*/  BRA.U !UP4, `(.L_x_82) ;  /* 0x000000010c347547 */ /* 0x000ff6000b800000 */
[----:B------:R-:W-:Y:S01]  /*4610*/  UPLOP3.LUT UP0, UPT, UPT, UPT, UP3, 0x80, 0x8 ;  /* 0x000000000008789c */ /* 0x000fe20003f0f030 */
[----:B--2---:R-:W-:Y:S02]  /*4620*/  HFMA2 R0, -RZ, RZ, 0, 5.9604644775390625e-08 ;  /* 0x00000001ff007431 */ /* 0x004fe400000001ff */
[----:B------:R-:W-:Y:S03]  /*4630*/  IMAD.MOV.U32 R60, RZ, RZ, 0x1 ;  /* 0x00000001ff3c7424 */ /* 0x000fe600078e00ff */
[----:B------:R-:W-:Y:S05]  /*4640*/  PLOP3.LUT P0, PT, PT, PT, UP0, 0x80, 0x8 ;  /* 0x000000000008781c */ /* 0x000fea0003f0f008 */
[----:B------:R-:W2:Y:S01]  /*4650*/  @UP0 LDCU.64 UR14, c[0x0][0x888] ;  /* 0x00011100ff0e07ac */ /* 0x000ea20008000a00 */
[----:B------:R-:W-:Y:S07]  /*4660*/  @UP0 UIMAD UR8, UR36, UR4, URZ ;  /* 0x00000004240802a4 */ /* 0x000fee000f8e02ff */
[----:B------:R-:W-:Y:S01]  /*4670*/  @!P0 PRMT R60, R0, 0x7610, R60 ;  /* 0x00007610003c8816 */ /* 0x000fe2000000003c */
[----:B--2---:R-:W-:Y:S03]  /*4680*/  @UP0 UIMAD.WIDE UR14, UR8, 0x4, UR14 ;  /* 0x00000004080e08a5 */ /* 0x004fe6000f8e020e */
[----:B------:R-:W2:Y:S03]  /*4690*/  @!UP0 LDCU UR8, c[0x0][0x880] ;  /* 0x00011000ff0887ac */ /* 0x000ea60008000800 */
[----:B------:R-:W-:Y:S01]  /*46a0*/  IMAD.U32 R8, RZ, RZ, UR14 ;  /* 0x0000000eff087e24 */ /* 0x000fe2000f8e00ff */
[----:B------:R-:W-:Y:S05]  /*46b0*/  MOV R9, UR15 ;  /* 0x0000000f00097c02 */ /* 0x000fea0008000f00 */
[----:B-----5:R3:W5:Y:S02]  /*46c0*/  @P0 LDG.E R35, desc[UR46][R8.64] ;  /* 0x0000002e08230981 */ /* 0x020764000c1e1900 */
[----:B--23--:R-:W-:Y:S07]  /*46d0*/  @!P0 IMAD.U32 R35, RZ, RZ, UR8 ;  /* 0x00000008ff238e24 */ /* 0x00cfee000f8e00ff */
.L_x_82:
[----:B-----5:R-:W-:Y:S01]  /*46e0*/  @!P2 FSETP.EQ.AND P0, PT, R35, RZ, PT ;  /* 0x000000ff2300a20b */ /* 0x020fe20003f02000 */
[----:B------:R-:W-:Y:S01]  /*46f0*/  @!UPT UIADD3 URZ, UPT, UPT, URZ, URZ, URZ ;  /* 0x000000fffffff290 */ /* 0x000fe2000fffe0ff */
[----:B------:R-:W-:Y:S11]  /*4700*/  @!P2 BRA `(.L_x_83) ;  /* 0x000000000014a947 */ /* 0x000ff60003800000 */
[----:B------:R-:W-:Y:S02]  /*4710*/  LOP3.LUT P2, RZ, R60, 0xff, RZ, 0xc0, !PT ;  /* 0x000000ff3cff7812 */ /* 0x000fe4000784c0ff */
[----:B------:R-:W-:Y:S04]  /*4720*/  PLOP3.LUT P0, PT, PT, PT, UP0, 0x80, 0x8 ;  /* 0x000000000008781c */ /* 0x000fe80003f0f008 */
[----:B------:R-:W-:Y:S07]  /*4730*/  PLOP3.LUT P0, PT, P0, PT, PT, 0x8, 0x80 ;  /* 0x000000000080781c */ /* 0x000fee000070e170 */
[----:B------:R-:W-:Y:S11]  /*4740*/  @P2 FSETP.EQ.AND P0, PT, R35, RZ, PT ;  /* 0x000000ff2300220b */ /* 0x000ff60003f02000 */
[----:B------:R-:W-:Y:S02]  /*4750*/  @!UPT UIADD3 URZ, UPT, UPT, URZ, URZ, URZ ;  /* 0x000000fffffff290 */ /* 0x000fe4000fffe0ff */
.L_x_83:
[----:B------:R-:W-:Y:S01]  /*4760*/  ULEA UR15, UR13, UR7, 0x3 ;  /* 0x000000070d0f7291 */ /* 0x000fe2000f8e18ff */
[----:B------:R-:W-:Y:S02]  /*4770*/  SHF.L.U32 R9, R32, 0x1f, RZ ;  /* 0x0000001f20097819 */ /* 0x000fe400000006ff */
[----:B------:R-:W-:Y:S04]  /*4780*/  ELECT P4, URZ, PT ;  /* 0x0000000000ff782f */ /* 0x000fe80003880000 */
[----:B------:R-:W-:Y:S02]  /*4790*/  PLOP3.LUT P4, PT, P0, P4, PT, 0xf2, 0x2f ;  /* 0x00000000002f781c */ /* 0x000fe40000789e72 */
[----:B------:R-:W3:Y:S11]  /*47a0*/  SYNCS.PHASECHK.TRANS64.TRYWAIT P2, [UR15+0xe8], R9 ;  /* 0x0000e809ff0075a7 */ /* 0x000ef6000804110f */
[----:B-1----:R-:W-:Y:S05]  /*47b0*/  @!P4 IADD3 R8, P0, PT, R30, 0x580, RZ ;  /* 0x000005801e08c810 */ /* 0x002fea0007f1e0ff */
[----:B--2---:R-:W-:Y:S01]  /*47c0*/  @!P4 IMAD.X R2, RZ, RZ, R31, P0 ;  /* 0x000000ffff02c224 */ /* 0x004fe200000e061f */
[----:B---3--:R-:W-:Y:S07]  /*47d0*/  @!P2 BRA `(.L_x_84) ;  /* 0x000000340098a947 */ /* 0x008fee0003800000 */
.L_x_173:
[----:B------:R-:W2:Y:S01]  /*47e0*/  LDC.64 R12, c[0x0][0xb18] ;  /* 0x0002c600ff0c7b82 */ /* 0x000ea20000000a00 */
[----:B------:R-:W-:Y:S01]  /*47f0*/  @!P4 R2UR UR8, R2 ;  /* 0x000000000208c2ca */ /* 0x000fe200000e0000 */
[----:B------:R-:W-:Y:S01]  /*4800*/  VOTEU.ALL UP2, P4 ;  /* 0x0000000000ff7886 */ /* 0x000fe20002040000 */
[----:B------:R-:W-:Y:S01]  /*4810*/  @!P4 R2UR UR9, R8 ;  /* 0x000000000809c2ca */ /* 0x000fe200000e0000 */
[----:B------:R-:W-:Y:S01]  /*4820*/  VOTEU.ALL UP1, P4 ;  /* 0x0000000000ff7886 */ /* 0x000fe20002020000 */
[----:B-1----:R-:W-:Y:S03]  /*4830*/  @!P4 IMAD.MOV.U32 R0, RZ, RZ, 0x1000 ;  /* 0x00001000ff00c424 */ /* 0x002fe600078e00ff */
[----:B------:R-:W1:Y:S01]  /*4840*/  @!P1 LDC R2, c[0x0][0xb0c] ;  /* 0x0002c300ff029b82 */ /* 0x000e620000000800 */
[----:B------:R-:W-:Y:S01]  /*4850*/  UMOV UR20, 0x0 ;  /* 0x0000000000147882 */ /* 0x000fe20000000000 */
[----:B------:R-:W-:Y:S01]  /*4860*/  UMOV UR21, 0x10000000 ;  /* 0x1000000000157882 */ /* 0x000fe20000000000 */
[----:B------:R-:W-:Y:S01]  /*4870*/  UMOV UR12, UR36 ;  /* 0x00000024000c7c82 */ /* 0x000fe20008000000 */
[----:B------:R-:W-:Y:S01]  /*4880*/  UIADD3 UR14, UPT, UPT, UR13, 0x1, URZ ;  /* 0x000000010d0e7890 */ /* 0x000fe2000fffe0ff */
[----:B------:R-:W-:Y:S01]  /*4890*/  @P3 SHF.R.U32.HI R27, RZ, 0x10, R17 ;  /* 0x00000010ff1b3819 */ /* 0x000fe20000011611 */
[----:B------:R-:W-:Y:S02]  /*48a0*/  VIADD R29, R29, 0x1 ;  /* 0x000000011d1d7836 */ /* 0x000fe40000000000 */
[----:B------:R-:W-:Y:S01]  /*48b0*/  IMAD.U32 R9, RZ, RZ, UR8 ;  /* 0x00000008ff097e24 */ /* 0x000fe2000f8e00ff */
[----:B------:R-:W-:Y:S01]  /*48c0*/  @!UP2 ULEA UR8, UR13, UR7, 0xc ;  /* 0x000000070d08a291 */ /* 0x000fe2000f8e60ff */
[----:B------:R-:W-:Y:S01]  /*48d0*/  IMAD.U32 R8, RZ, RZ, UR9 ;  /* 0x00000009ff087e24 */ /* 0x000fe2000f8e00ff */
[----:B------:R-:W-:Y:S02]  /*48e0*/  UIADD3 UR9, UPT, UPT, UR15, 0xd0, URZ ;  /* 0x000000d00f097890 */ /* 0x000fe4000fffe0ff */
[----:B------:R-:W-:Y:S01]  /*48f0*/  @!P4 R2UR UR19, R9 ;  /* 0x000000000913c2ca */ /* 0x000fe200000e0000 */
[----:B------:R-:W-:Y:S01]  /*4900*/  @!UP2 UIADD3 UR8, UPT, UPT, UR8, 0x200, URZ ;  /* 0x000002000808a890 */ /* 0x000fe2000fffe0ff */
[----:B------:R-:W-:Y:S01]  /*4910*/  @!P4 R2UR UR18, R8 ;  /* 0x000000000812c2ca */ /* 0x000fe200000e0000 */
[----:B------:R-:W-:Y:S01]  /*4920*/  UISETP.NE.AND UP5, UPT, UR14, 0x3, UPT ;  /* 0x000000030e00788c */ /* 0x000fe2000bfa5270 */
[----:B------:R-:W3:Y:S01]  /*4930*/  LDC.64 R8, c[0x0][0xb10] ;  /* 0x0002c400ff087b82 */ /* 0x000ee20000000a00 */
[----:B------:R-:W-:Y:S02]  /*4940*/  UPRMT UR16, UR37, 0x654, UR9 ;  /* 0x0000065425107896 */ /* 0x000fe40008000009 */
[----:B------:R-:W-:Y:S02]  /*4950*/  USEL UR17, URZ, 0x1, UP5 ;  /* 0x00000001ff117887 */ /* 0x000fe4000a800000 */
[----:B------:R-:W-:Y:S04]  /*4960*/  USEL UR14, UR14, URZ, UP5 ;  /* 0x000000ff0e0e7287 */ /* 0x000fe8000a800000 */
[----:B------:R-:W-:Y:S01]  /*4970*/  ULEA UR13, UR14, UR7, 0x3 ;  /* 0x000000070e0d7291 */ /* 0x000fe2000f8e18ff */
[----:B------:R-:W-:Y:S01]  /*4980*/  LOP3.LUT R32, R32, UR17, RZ, 0x3c, !PT ;  /* 0x0000001120207c12 */ /* 0x000fe2000f8e3cff */
[----:B------:R1:W-:Y:S01]  /*4990*/  @!UP1 UTMALDG.3D [UR8], [UR18], desc[UR20] ;  /* 0x00001408120095b4 */ /* 0x0003e20008011000 */
[----:B------:R5:W-:Y:S02]  /*49a0*/  @!P4 SYNCS.ARRIVE.TRANS64.RED.A0TR RZ, [UR15+0xd0], R0 ;  /* 0x0000d000ffffc9a7 */ /* 0x000be4000830040f */
[----:B------:R-:W-:Y:S01]  /*49b0*/  SHF.L.U32 R20, R32, 0x1f, RZ ;  /* 0x0000001f20147819 */ /* 0x000fe200000006ff */
[C---:B---3--:R-:W-:Y:S01]  /*49c0*/  @!P1 IMAD.HI.U32 R8, R11.reuse, R8, RZ ;  /* 0x000000080b089227 */ /* 0x048fe200078e00ff */
[----:B--2---:R-:W-:Y:S02]  /*49d0*/  @!P1 ISETP.NE.AND P0, PT, R12, 0x1, PT ;  /* 0x000000010c00980c */ /* 0x004fe40003f05270 */
[----:B-1----:R-:W-:Y:S01]  /*49e0*/  @!P1 ISETP.NE.AND P2, PT, R2, 0x1, PT ;  /* 0x000000010200980c */ /* 0x002fe20003f45270 */
[----:B------:R-:W-:Y:S01]  /*49f0*/  SYNCS.ARRIVE.TRANS64.RED.A1T0 RZ, [UR16], RZ ;  /* 0x000000ffffff79a7 */ /* 0x000fe20008100410 */
[C---:B------:R-:W-:Y:S01]  /*4a00*/  @!P1 IMAD.HI.U32 R13, R10.reuse, R13, RZ ;  /* 0x0000000d0a0d9227 */ /* 0x040fe200078e00ff */
[----:B------:R-:W-:Y:S04]  /*4a10*/  @!P1 SHF.R.U32.HI R8, RZ, R9, R8 ;  /* 0x00000009ff089219 */ /* 0x000fe80000011608 */
[----:B------:R-:W-:Y:S01]  /*4a20*/  @!P1 SEL R8, R11, R8, !P2 ;  /* 0x000000080b089207 */ /* 0x000fe20005000000 */
[----:B------:R-:W1:Y:S01]  /*4a30*/  SYNCS.PHASECHK.TRANS64.TRYWAIT P5, [UR13+0xe8], R20 ;  /* 0x0000e814ff0075a7 */ /* 0x000e6200080a110d */
[----:B-----5:R-:W2:Y:S02]  /*4a40*/  @!P1 LDC R0, c[0x0][0xb20] ;  /* 0x0002c800ff009b82 */ /* 0x020ea40000000800 */
[----:B--2---:R-:W-:Y:S04]  /*4a50*/  @!P1 SHF.R.U32.HI R0, RZ, R0, R13 ;  /* 0x00000000ff009219 */ /* 0x004fe8000001160d */
[----:B------:R-:W-:Y:S05]  /*4a60*/  @!P1 SEL R9, R10, R0, !P0 ;  /* 0x000000000a099207 */ /* 0x000fea0004000000 */
[----:B------:R-:W-:Y:S02]  /*4a70*/  @!P1 IMAD.IADD R0, R9, 0x1, -R8 ;  /* 0x0000000109009824 */ /* 0x000fe400078e0a08 */
[----:B------:R-:W-:Y:S02]  /*4a80*/  @!P1 IMAD.IADD R8, R8, 0x1, -R9 ;  /* 0x0000000108089824 */ /* 0x000fe400078e0a09 */
[----:B------:R-:W-:Y:S02]  /*4a90*/  @!P1 IMAD R11, R0, R2, R11 ;  /* 0x00000002000b9224 */ /* 0x000fe400078e020b */
[----:B------:R-:W-:Y:S01]  /*4aa0*/  @!P1 IMAD R10, R8, R12, R10 ;  /* 0x0000000c080a9224 */ /* 0x000fe200078e020a */
[----:B-1----:R-:W-:Y:S06]  /*4ab0*/  @!P5 BRA `(.L_x_85) ;  /* 0x0000003000f8d947 */ /* 0x002fec0003800000 */
.L_x_175:
[----:B------:R-:W-:Y:S01]  /*4ac0*/  @!P4 IADD3 R2, P0, PT, R30, 0x580, RZ ;  /* 0x000005801e02c810 */ /* 0x000fe20007f1e0ff */
[----:B------:R-:W-:Y:S01]  /*4ad0*/  UMOV UR18, 0x0 ;  /* 0x0000000000127882 */ /* 0x000fe20000000000 */
[----:B------:R-:W-:Y:S01]  /*4ae0*/  UMOV UR19, 0x10000000 ;  /* 0x1000000000137882 */ /* 0x000fe20000000000 */
[----:B------:R-:W-:Y:S01]  /*4af0*/  VOTEU.ALL UP1, P4 ;  /* 0x0000000000ff7886 */ /* 0x000fe20002020000 */
[----:B------:R-:W-:Y:S01]  /*4b00*/  @!P4 R2UR UR9, R2 ;  /* 0x000000000209c2ca */ /* 0x000fe200000e0000 */
[----:B-1----:R-:W-:Y:S01]  /*4b10*/  @!P4 IMAD.X R0, RZ, RZ, R31, P0 ;  /* 0x000000ffff00c224 */ /* 0x002fe200000e061f */
[----:B------:R-:W-:Y:S01]  /*4b20*/  UMOV UR12, UR36 ;  /* 0x00000024000c7c82 */ /* 0x000fe20008000000 */
[----:B------:R-:W-:Y:S01]  /*4b30*/  @P3 R2UR UR36, R27 ;  /* 0x000000001b2432ca */ /* 0x000fe200000e0000 */
[----:B------:R-:W-:Y:S01]  /*4b40*/  @!UP1 ULEA UR15, UR14, UR7, 0xc ;  /* 0x000000070e0f9291 */ /* 0x000fe2000f8e60ff */
[----:B------:R-:W-:Y:S01]  /*4b50*/  ISETP.NE.AND P0, PT, R29, 0x2, PT ;  /* 0x000000021d00780c */ /* 0x000fe20003f05270 */
[----:B------:R-:W-:Y:S01]  /*4b60*/  @!UP1 UIADD3 UR10, UPT, UPT, UR10, 0x20, URZ ;  /* 0x000000200a0a9890 */ /* 0x000fe2000fffe0ff */
[----:B------:R-:W-:Y:S01]  /*4b70*/  @!P4 R2UR UR8, R0 ;  /* 0x000000000008c2ca */ /* 0x000fe200000e0000 */
[----:B------:R-:W-:Y:S01]  /*4b80*/  IMAD.IADD R20, R10, 0x1, R58 ;  /* 0x000000010a147824 */ /* 0x000fe200078e023a */
[----:B------:R-:W-:Y:S01]  /*4b90*/  SEL R0, RZ, 0x1, P0 ;  /* 0x00000001ff007807 */ /* 0x000fe20000000000 */
[----:B------:R-:W-:Y:S01]  /*4ba0*/  IMAD.IADD R21, R11, 0x1, R59 ;  /* 0x000000010b157824 */ /* 0x000fe200078e023b */
[----:B------:R-:W-:Y:S02]  /*4bb0*/  SEL R29, R29, RZ, P0 ;  /* 0x000000ff1d1d7207 */ /* 0x000fe40000000000 */
[----:B------:R-:W-:Y:S01]  /*4bc0*/  IMAD.U32 R8, RZ, RZ, UR9 ;  /* 0x00000009ff087e24 */ /* 0x000fe2000f8e00ff */
[----:B------:R-:W-:Y:S01]  /*4bd0*/  UIADD3 UR9, UPT, UPT, UR13, 0xd0, URZ ;  /* 0x000000d00d097890 */ /* 0x000fe2000fffe0ff */
[----:B------:R-:W-:Y:S03]  /*4be0*/  LOP3.LUT R28, R28, R0, RZ, 0x3c, !PT ;  /* 0x000000001c1c7212 */ /* 0x000fe600078e3cff */
[----:B------:R-:W-:Y:S02]  /*4bf0*/  @!P4 R2UR UR16, R8 ;  /* 0x000000000810c2ca */ /* 0x000fe400000e0000 */
[----:B------:R-:W-:Y:S01]  /*4c00*/  IMAD.U32 R9, RZ, RZ, UR8 ;  /* 0x00000008ff097e24 */ /* 0x000fe2000f8e00ff */
[----:B------:R-:W-:Y:S01]  /*4c10*/  @!UP1 UIADD3 UR8, UPT, UPT, UR15, 0x200, URZ ;  /* 0x000002000f089890 */ /* 0x000fe2000fffe0ff */
[----:B------:R-:W-:Y:S01]  /*4c20*/  VOTEU.ALL UP1, P4 ;  /* 0x0000000000ff7886 */ /* 0x000fe20002020000 */
[----:B------:R-:W-:Y:S02]  /*4c30*/  UPRMT UR15, UR37, 0x654, UR9 ;  /* 0x00000654250f7896 */ /* 0x000fe40008000009 */
[----:B------:R-:W-:Y:S11]  /*4c40*/  @!P4 R2UR UR17, R9 ;  /* 0x000000000911c2ca */ /* 0x000ff600000e0000 */
[----:B------:R-:W-:Y:S02]  /*4c50*/  @!UPT UIADD3 URZ, UPT, UPT, URZ, URZ, URZ ;  /* 0x000000fffffff290 */ /* 0x000fe4000fffe0ff */
[----:B------:R2:W-:Y:S01]  /*4c60*/  @!UP1 UTMALDG.3D [UR8], [UR16], desc[UR18] ;  /* 0x00001208100095b4 */ /* 0x0005e20008011000 */
[----:B------:R2:W-:Y:S01]  /*4c70*/  @!P4 SYNCS.ARRIVE.TRANS64.RED.A0TR RZ, [UR13+0xd0], R25 ;  /* 0x0000d019ffffc9a7 */ /* 0x0005e2000830040d */
[----:B------:R-:W-:Y:S04]  /*4c80*/  UIADD3 UR13, UPT, UPT, UR14, 0x1, URZ ;  /* 0x000000010e0d7890 */ /* 0x000fe8000fffe0ff */
[----:B------:R-:W-:Y:S04]  /*4c90*/  UISETP.NE.AND UP1, UPT, UR13, 0x3, UPT ;  /* 0x000000030d00788c */ /* 0x000fe8000bf25270 */
[----:B------:R-:W-:Y:S02]  /*4ca0*/  USEL UR14, URZ, 0x1, UP1 ;  /* 0x00000001ff0e7887 */ /* 0x000fe40008800000 */
[----:B------:R-:W-:Y:S02]  /*4cb0*/  USEL UR13, UR13, URZ, UP1 ;  /* 0x000000ff0d0d7287 */ /* 0x000fe40008800000 */
[----:B------:R-:W-:Y:S02]  /*4cc0*/  UPLOP3.LUT UP1, UPT, UPT, UPT, UPT, 0x80, 0x8 ;  /* 0x000000000008789c */ /* 0x000fe40003f2f070 */
[----:B------:R-:W-:Y:S01]  /*4cd0*/  LOP3.LUT R32, R32, UR14, RZ, 0x3c, !PT ;  /* 0x0000000e20207c12 */ /* 0x000fe2000f8e3cff */
[----:B------:R-:W-:Y:S01]  /*4ce0*/  SYNCS.ARRIVE.TRANS64.RED.A1T0 RZ, [UR15], RZ ;  /* 0x000000ffffff79a7 */ /* 0x000fe2000810040f */
[----:B------:R-:W-:Y:S07]  /*4cf0*/  @P3 BRA `(.L_x_86) ;  /* 0xfffffff4001c3947 */ /* 0x000fee000383ffff */
[----:B------:R-:W-:Y:S01]  /*4d00*/  UIADD3 UR7, UPT, UPT, UR7, 0xe8, URZ ;  /* 0x000000e807077890 */ /* 0x000fe2000fffe0ff */
[----:B------:R-:W-:-:S03]  /*4d10*/  SHF.L.U32 R2, R32, 0x1f, RZ ;  /* 0x0000001f20027819 */ /* 0x000fc600000006ff */
[----:B------:R-:W-:-:S09]  /*4d20*/  ULEA UR4, UR13, UR7, 0x3 ;  /* 0x000000070d047291 */ /* 0x000fd2000f8e18ff */
[----:B------:R-:W1:Y:S02]  /*4d30*/  SYNCS.PHASECHK.TRANS64.TRYWAIT P0, [UR4], R2 ;  /* 0x00000002ff0075a7 */ /* 0x000e640008001104 */
[----:B-1----:R-:W-:Y:S05]  /*4d40*/  @!P0 BRA `(.L_x_87) ;  /* 0x00000030006c8947 */ /* 0x002fea0003800000 */
.L_x_177:
        /* <DEDUP_REMOVED lines=9> */
.L_x_179:
[----:B------:R-:W-:-:S04]  /*4de0*/  UIADD3 UR5, UPT, UPT, UR5, 0x1, URZ ;  /* 0x0000000105057890 */ /* 0x000fc8000fffe0ff */
[----:B------:R-:W-:-:S04]  /*4df0*/  UISETP.NE.AND UP0, UPT, UR5, 0x3, UPT ;  /* 0x000000030500788c */ /* 0x000fc8000bf05270 */
[----:B------:R-:W-:Y:S02]  /*4e00*/  USEL UR4, URZ, 0x1, UP0 ;  /* 0x00000001ff047887 */ /* 0x000fe40008000000 */
[----:B------:R-:W-:-:S04]  /*4e10*/  USEL UR5, UR5, URZ, UP0 ;  /* 0x000000ff05057287 */ /* 0x000fc80008000000 */
[----:B------:R-:W-:Y:S01]  /*4e20*/  ULEA UR5, UR5, UR7, 0x3 ;  /* 0x0000000705057291 */ /* 0x000fe2000f8e18ff */
[----:B-1----:R-:W-:-:S04]  /*4e30*/  LOP3.LUT R2, R32, UR4, RZ, 0x3c, !PT ;  /* 0x0000000420027c12 */ /* 0x002fc8000f8e3cff */
[----:B------:R-:W-:Y:S01]  /*4e40*/  SHF.L.U32 R2, R2, 0x1f, RZ ;  /* 0x0000001f02027819 */ /* 0x000fe200000006ff */
[----:B------:R-:W-:-:S07]  /*4e50*/  IMAD.U32 R0, RZ, RZ, UR5 ;  /* 0x00000005ff007e24 */ /* 0x000fce000f8e00ff */
.L_x_89:
[----:B-1----:R1:W3:Y:S02]  /*4e60*/  SYNCS.PHASECHK.TRANS64.TRYWAIT P0, [R0+URZ], R2 ;  /* 0x00000002000075a7 */ /* 0x0022e400080011ff */
[----:B---3--:R-:W-:Y:S05]  /*4e70*/  @!P0 NANOSLEEP.SYNCS 0x989680 ;  /* 0x009896800000895d */ /* 0x008fea0003900000 */
[----:B------:R-:W3:Y:S02]  /*4e80*/  @!P0 SYNCS.PHASECHK.TRANS64 P0, [R0+URZ], R2 ;  /* 0x00000002000085a7 */ /* 0x000ee400080010ff */
[----:B--23--:R-:W-:Y:S05]  /*4e90*/  @P0 EXIT ;  /* 0x000000000000094d */ /* 0x00cfea0003800000 */
[----:B------:R-:W-:Y:S05]  /*4ea0*/  BRA `(.L_x_89) ;  /* 0xfffffffc00ec7947 */ /* 0x000fea000383ffff */
.L_x_77:
[----:B------:R-:W-:-:S06]  /*4eb0*/  UISETP.GE.AND UP1, UPT, UR8, 0x4, UPT ;  /* 0x000000040800788c */ /* 0x000fcc000bf26270 */
[----:B------:R-:W-:-:S13]  /*4ec0*/  PLOP3.LUT P0, PT, PT, PT, UP1, 0x80, 0x8 ;  /* 0x000000000008781c */ /* 0x000fda0003f0f018 */
[----:B------:R-:W-:Y:S05]  /*4ed0*/  @!P0 EXIT ;  /* 0x000000000000894d */ /* 0x000fea0003800000 */
[----:B------:R-:W-:Y:S01]  /*4ee0*/  BAR.SYNC.DEFER_BLOCKING 0x6, 0xa0 ;  /* 0x0182800000007b1d */ /* 0x000fe20000010000 */
[C---:B------:R-:W-:Y:S01]  /*4ef0*/  IMAD.SHL.U32 R3, R70.reuse, 0x20, RZ ;  /* 0x0000002046037824 */ /* 0x040fe200078e00ff */
[C---:B------:R-:W-:Y:S01]  /*4f00*/  LOP3.LUT P0, RZ, R70.reuse, 0x4, RZ, 0xc0, !PT ;  /* 0x0000000446ff7812 */ /* 0x040fe2000780c0ff */
[C---:B------:R-:W-:Y:S02]  /*4f10*/  IMAD.SHL.U32 R64, R70.reuse, 0x10, RZ ;  /* 0x0000001046407824 */ /* 0x040fe400078e00ff */
[C---:B------:R-:W-:Y:S01]  /*4f20*/  IMAD.SHL.U32 R2, R70.reuse, 0x4, RZ ;  /* 0x0000000446027824 */ /* 0x040fe200078e00ff */
[----:B------:R-:W-:Y:S02]  /*4f30*/  UMOV UR48, 0x400 ;  /* 0x0000040000307882 */ /* 0x000fe40000000000 */
[----:B------:R-:W1:Y:S01]  /*4f40*/  LDC R63, c[0x0][0x370] ;  /* 0x0000dc00ff3f7b82 */ /* 0x000e620000000800 */
[----:B------:R-:W-:Y:S01]  /*4f50*/  ULEA UR48, UR37, UR48, 0x18 ;  /* 0x0000003025307291 */ /* 0x000fe2000f8ec0ff */
[----:B------:R-:W-:Y:S01]  /*4f60*/  LOP3.LUT R4, R3, 0xc0, RZ, 0xc0, !PT ;  /* 0x000000c003047812 */ /* 0x000fe200078ec0ff */
[----:B------:R-:W-:Y:S01]  /*4f70*/  IMAD.U32 R32, R70, 0x10000, RZ ;  /* 0x0001000046207824 */ /* 0x000fe200078e00ff */
[----:B------:R-:W-:Y:S01]  /*4f80*/  LOP3.LUT R64, R64, 0x600, RZ, 0xc0, !PT ;  /* 0x0000060040407812 */ /* 0x000fe200078ec0ff */
[----:B------:R-:W-:Y:S01]  /*4f90*/  IMAD.MOV.U32 R69, RZ, RZ, 0x10 ;  /* 0x00000010ff457424 */ /* 0x000fe200078e00ff */
[----:B------:R-:W-:Y:S01]  /*4fa0*/  LOP3.LUT R2, R4, 0x18, R2, 0xf8, !PT ;  /* 0x0000001804027812 */ /* 0x000fe200078ef802 */
[----:B------:R-:W-:Y:S01]  /*4fb0*/  IMAD.MOV.U32 R31, RZ, RZ, RZ ;  /* 0x000000ffff1f7224 */ /* 0x000fe200078e00ff */
[----:B------:R-:W2:Y:S01]  /*4fc0*/  LDC R28, c[0x0][0xb0c] ;  /* 0x0002c300ff1c7b82 */ /* 0x000ea20000000800 */
[----:B------:R-:W-:Y:S01]  /*4fd0*/  SHF.R.U32.HI R4, RZ, 0x1, R70 ;  /* 0x00000001ff047819 */ /* 0x000fe20000011646 */
[----:B------:R-:W-:Y:S01]  /*4fe0*/  IMAD.MOV.U32 R68, RZ, RZ, RZ ;  /* 0x000000ffff447224 */ /* 0x000fe200078e00ff */
[--C-:B------:R-:W-:Y:S01]  /*4ff0*/  LOP3.LUT R64, R64, 0x20, R3.reuse, 0xf8, !PT ;  /* 0x0000002040407812 */ /* 0x100fe200078ef803 */
[----:B------:R-:W-:Y:S01]  /*5000*/  IMAD.MOV.U32 R73, RZ, RZ, RZ ;  /* 0x000000ffff497224 */ /* 0x000fe200078e00ff */
[----:B------:R-:W-:Y:S01]  /*5010*/  LOP3.LUT R32, R32, 0x600000, RZ, 0xc0, !PT ;  /* 0x0060000020207812 */ /* 0x000fe200078ec0ff */
[----:B------:R-:W-:Y:S01]  /*5020*/  IMAD.MOV.U32 R67, RZ, RZ, RZ ;  /* 0x000000ffff437224 */ /* 0x000fe200078e00ff */
[----:B------:R-:W-:Y:S01]  /*5030*/  LOP3.LUT R2, R2, 0x8, R4, 0x78, !PT ;  /* 0x0000000802027812 */ /* 0x000fe200078e7804 */
[----:B------:R-:W4:Y:S01]  /*5040*/  LDC R61, c[0x0][0xb20] ;  /* 0x0002c800ff3d7b82 */ /* 0x000f220000000800 */
[----:B------:R-:W3:Y:S01]  /*5050*/  LDS R0, [UR48+0x1c0] ;  /* 0x0001c030ff007984 */ /* 0x000ee20008000800 */
[----:B------:R-:W-:Y:S01]  /*5060*/  LOP3.LUT R64, R64, 0x100, R3, 0xf8, !PT ;  /* 0x0000010040407812 */ /* 0x000fe200078ef803 */
[----:B------:R-:W1:Y:S01]  /*5070*/  LDCU.64 UR54, c[0x0][0x348] ;  /* 0x00006900ff3677ac */ /* 0x000e620008000a00 */
[----:B------:R-:W-:-:S02]  /*5080*/  LOP3.LUT R70, R70, 0x60, RZ, 0xc0, !PT ;  /* 0x0000006046467812 */ /* 0x000fc400078ec0ff */
[----:B------:R-:W-:Y:S01]  /*5090*/  LOP3.LUT R64, R64, R2, RZ, 0xfc, !PT ;  /* 0x0000000240407212 */ /* 0x000fe200078efcff */
[----:B------:R-:W1:Y:S01]  /*50a0*/  LDCU.64 UR38, c[0x0][0x888] ;  /* 0x00011100ff2677ac */ /* 0x000e620008000a00 */
[----:B------:R-:W1:Y:S01]  /*50b0*/  LDC R27, c[0x0][0xb30] ;  /* 0x0002cc00ff1b7b82 */ /* 0x000e620000000800 */
[----:B------:R-:W-:Y:S01]  /*50c0*/  SEL R69, R69, 0xfffffff0, !P0 ;  /* 0xfffffff045457807 */ /* 0x000fe20004000000 */
[----:B------:R-:W1:Y:S01]  /*50d0*/  LDCU.64 UR44, c[0x0][0x890] ;  /* 0x00011200ff2c77ac */ /* 0x000e620008000a00 */
[----:B------:R-:W-:-:S05]  /*50e0*/  UMOV UR51, 0x1 ;  /* 0x0000000100337882 */ /* 0x000fca0000000000 */
[----:B------:R-:W1:Y:S01]  /*50f0*/  LDC.64 R56, c[0x0][0xb10] ;  /* 0x0002c400ff387b82 */ /* 0x000e620000000a00 */
[----:B------:R-:W-:Y:S01]  /*5100*/  UMOV UR56, URZ ;  /* 0x000000ff00387c82 */ /* 0x000fe20008000000 */
[----:B------:R-:W-:Y:S01]  /*5110*/  UIADD3 UR52, UPT, UPT, UR48, 0x200, URZ ;  /* 0x0000020030347890 */ /* 0x000fe2000fffe0ff */
[----:B------:R-:W-:Y:S01]  /*5120*/  UMOV UR50, URZ ;  /* 0x000000ff00327c82 */ /* 0x000fe20008000000 */
[----:B------:R-:W-:-:S04]  /*5130*/  UMOV UR49, URZ ;  /* 0x000000ff00317c82 */ /* 0x000fc80008000000 */
[----:B------:R-:W1:Y:S08]  /*5140*/  LDC.64 R24, c[0x0][0xb18] ;  /* 0x0002c600ff187b82 */ /* 0x000e700000000a00 */
[----:B------:R-:W1:Y:S08]  /*5150*/  LDC.64 R22, c[0x0][0xb28] ;  /* 0x0002ca00ff167b82 */ /* 0x000e700000000a00 */
[----:B------:R-:W1:Y:S01]  /*5160*/  LDC.64 R54, c[0x0][0x8b0] ;  /* 0x00022c00ff367b82 */ /* 0x000e620000000a00 */
[----:B---3--:R-:W-:-:S07]  /*5170*/  IMAD.IADD R32, R0, 0x1, R32 ;  /* 0x0000000100207824 */ /* 0x008fce00078e0220 */
[----:B------:R-:W3:Y:S08]  /*5180*/  LDC.64 R52, c[0x0][0x8a8] ;  /* 0x00022a00ff347b82 */ /* 0x000ef00000000a00 */
[----:B--2-4-:R-:W1:Y:S02]  /*5190*/  LDC R62, c[0x0][0x374] ;  /* 0x0000dd00ff3e7b82 */ /* 0x014e640000000800 */
.L_x_120:
[----:B------:R-:W-:Y:S02]  /*51a0*/  LEA R0, R73, UR48, 0x3 ;  /* 0x0000003049007c11 */ /* 0x000fe4000f8e18ff */
[----:B------:R-:W-:Y:S02]  /*51b0*/  SHF.L.U32 R2, R67, 0x1f, RZ ;  /* 0x0000001f43027819 */ /* 0x000fe400000006ff */
[----:B-1----:R-:W-:Y:S02]  /*51c0*/  LEA R16, R73, UR48, 0x4 ;  /* 0x0000003049107c11 */ /* 0x002fe4000f8e20ff */
[----:B------:R-:W2:Y:S02]  /*51d0*/  SYNCS.PHASECHK.TRANS64.TRYWAIT P0, [R0+URZ+0x110], R2 ;  /* 0x00011002000075a7 */ /* 0x000ea400080011ff */
[----:B--2---:R-:W-:Y:S05]  /*51e0*/  @!P0 BRA `(.L_x_90) ;  /* 0x0000002c00748947 */ /* 0x004fea0003800000 */
.L_x_180:
[----:B------:R-:W4:Y:S01]  /*51f0*/  LDC.64 R10, c[0x0][0xb10] ;  /* 0x0002c400ff0a7b82 */ /* 0x000f220000000a00 */
[----:B------:R-:W3:Y:S01]  /*5200*/  LDS.128 R16, [R16+0x1a0] ;  /* 0x0001a00010107984 */ /* 0x000ee20000000c00 */
[----:B-1----:R-:W-:Y:S01]  /*5210*/  ISETP.NE.AND P1, PT, R27, 0x1, PT ;  /* 0x000000011b00780c */ /* 0x002fe20003f25270 */
[----:B--2---:R-:W-:Y:S01]  /*5220*/  VIADD R0, R0, 0x120 ;  /* 0x0000012000007836 */ /* 0x004fe20000000000 */
[----:B------:R-:W-:Y:S04]  /*5230*/  ISETP.GE.AND P0, PT, R26, 0x1, PT ;  /* 0x000000011a00780c */ /* 0x000fe80003f06270 */
[----:B------:R-:W1:Y:S01]  /*5240*/  LDC.64 R8, c[0x0][0xb18] ;  /* 0x0002c600ff087b82 */ /* 0x000e620000000a00 */
[----:B------:R-:W-:Y:S01]  /*5250*/  PRMT R0, RZ, 0x654, R0 ;  /* 0x00000654ff007816 */ /* 0x000fe20000000000 */
[----:B------:R-:W-:Y:S01]  /*5260*/  @!PT LDS RZ, [RZ] ;  /* 0x00000000fffff984 */ /* 0x000fe20000000800 */
[----:B------:R-:W-:Y:S01]  /*5270*/  @!PT LDS RZ, [RZ] ;  /* 0x00000000fffff984 */ /* 0x000fe20000000800 */
[----:B------:R-:W-:Y:S01]  /*5280*/  @!PT LDS RZ, [RZ] ;  /* 0x00000000fffff984 */ /* 0x000fe20000000800 */
[----:B------:R-:W-:Y:S01]  /*5290*/  @!PT LDS RZ, [RZ] ;  /* 0x00000000fffff984 */ /* 0x000fe20000000800 */
[----:B------:R2:W-:Y:S06]  /*52a0*/  MEMBAR.ALL.CTA ;  /* 0x0000000000007992 */ /* 0x0005ec0000008000 */
[----:B--2---:R-:W2:Y:S01]  /*52b0*/  FENCE.VIEW.ASYNC.S ;  /* 0x00000000000073c6 */ /* 0x004ea20000000000 */
[----:B------:R-:W1:Y:S08]  /*52c0*/  @!P1 LDC R12, c[0x0][0xb20] ;  /* 0x0002c800ff0c9b82 */ /* 0x000e700000000800 */
[----:B------:R-:W1:Y:S01]  /*52d0*/  @!P1 LDC R7, c[0x0][0xb0c] ;  /* 0x0002c300ff079b82 */ /* 0x000e620000000800 */
[----:B--2---:R2:W-:Y:S01]  /*52e0*/  SYNCS.ARRIVE.TRANS64.RED.A1T0 RZ, [R0+URZ], RZ ;  /* 0x000000ff00ff79a7 */ /* 0x0045e200081004ff */
[----:B---3--:R-:W-:Y:S04]  /*52f0*/  LOP3.LUT P4, RZ, R18, 0x1, RZ, 0xc0, !PT ;  /* 0x0000000112ff7812 */ /* 0x008fe8000788c0ff */
[----:B------:R-:W-:Y:S09]  /*5300*/  P2R R71, PR, RZ, 0x10 ;  /* 0x00000010ff477803 */ /* 0x000ff20000000000 */
[----:B------:R-:W-:Y:S02]  /*5310*/  @P4 MOV R30, R16 ;  /* 0x00000010001e4202 */ /* 0x000fe40000000f00 */
[----:B------:R-:W-:Y:S01]  /*5320*/  @P4 LOP3.LUT R29, R17, 0xffff, RZ, 0xc0, !PT ;  /* 0x0000ffff111d4812 */ /* 0x000fe200078ec0ff */
[----:B--2-4-:R-:W-:Y:S06]  /*5330*/  @!P0 BRA `(.L_x_91) ;  /* 0x0000000000a48947 */ /* 0x014fec0003800000 */
[----:B------:R-:W-:Y:S01]  /*5340*/  IMAD.HI.U32 R0, R62, R25, RZ ;  /* 0x000000193e007227 */ /* 0x000fe200078e00ff */
[----:B------:R-:W-:Y:S02]  /*5350*/  ISETP.NE.AND P0, PT, R24, 0x1, PT ;  /* 0x000000011800780c */ /* 0x000fe40003f05270 */
[----:B------:R-:W-:Y:S01]  /*5360*/  ISETP.NE.AND P2, PT, R26, 0x1, PT ;  /* 0x000000011a00780c */ /* 0x000fe20003f45270 */
[----:B------:R-:W-:Y:S01]  /*5370*/  IMAD.HI.U32 R4, R63, R56, RZ ;  /* 0x000000383f047227 */ /* 0x000fe200078e00ff */
[----:B------:R-:W-:Y:S02]  /*5380*/  SHF.R.U32.HI R0, RZ, R61, R0 ;  /* 0x0000003dff007219 */ /* 0x000fe40000011600 */
[----:B------:R-:W-:Y:S01]  /*5390*/  ISETP.NE.AND P3, PT, R28, 0x1, PT ;  /* 0x000000011c00780c */ /* 0x000fe20003f65270 */
[----:B------:R-:W-:Y:S01]  /*53a0*/  IMAD.HI.U32 R6, R29, R25, RZ ;  /* 0x000000191d067227 */ /* 0x000fe200078e00ff */
[-C--:B------:R-:W-:Y:S02]  /*53b0*/  SHF.R.U32.HI R4, RZ, R57.reuse, R4 ;  /* 0x00000039ff047219 */ /* 0x080fe40000011604 */
[----:B------:R-:W-:Y:S01]  /*53c0*/  SEL R0, R62, R0, !P0 ;  /* 0x000000003e007207 */ /* 0x000fe20004000000 */
[----:B------:R-:W-:Y:S01]  /*53d0*/  IMAD.HI.U32 R5, R30, R56, RZ ;  /* 0x000000381e057227 */ /* 0x000fe200078e00ff */
[----:B------:R-:W-:Y:S03]  /*53e0*/  SEL R4, R63, R4, !P3 ;  /* 0x000000043f047207 */ /* 0x000fe60005800000 */
[-C--:B------:R-:W-:Y:S01]  /*53f0*/  IMAD.HI.U32 R3, R0, R22.reuse, RZ ;  /* 0x0000001600037227 */ /* 0x080fe200078e00ff */
[----:B------:R-:W-:Y:S03]  /*5400*/  SHF.R.U32.HI R5, RZ, R57, R5 ;  /* 0x00000039ff057219 */ /* 0x000fe60000011605 */
[----:B------:R-:W-:Y:S01]  /*5410*/  IMAD.HI.U32 R2, R4, R22, RZ ;  /* 0x0000001604027227 */ /* 0x000fe200078e00ff */
[----:B------:R-:W-:Y:S02]  /*5420*/  @P2 SHF.R.U32.HI R0, RZ, R23, R3 ;  /* 0x00000017ff002219 */ /* 0x000fe40000011603 */
[----:B------:R-:W-:Y:S02]  /*5430*/  SHF.R.U32.HI R3, RZ, R61, R6 ;  /* 0x0000003dff037219 */ /* 0x000fe40000011606 */
[----:B------:R-:W-:Y:S01]  /*5440*/  @P2 SHF.R.U32.HI R4, RZ, R23, R2 ;  /* 0x00000017ff042219 */ /* 0x000fe20000011602 */
[----:B------:R-:W-:Y:S01]  /*5450*/  IMAD R0, R26, R0, RZ ;  /* 0x000000001a007224 */ /* 0x000fe200078e02ff */
[----:B------:R-:W-:Y:S02]  /*5460*/  SEL R3, R29, R3, !P0 ;  /* 0x000000031d037207 */ /* 0x000fe40004000000 */
[----:B------:R-:W-:Y:S01]  /*5470*/  SEL R2, R30, R5, !P3 ;  /* 0x000000051e027207 */ /* 0x000fe20005800000 */
[----:B------:R-:W-:Y:S01]  /*5480*/  IMAD R5, R26, R4, RZ ;  /* 0x000000041a057224 */ /* 0x000fe200078e02ff */
[C---:B------:R-:W-:Y:S01]  /*5490*/  ISETP.GE.AND P0, PT, R3.reuse, R0, PT ;  /* 0x000000000300720c */ /* 0x040fe20003f06270 */
[C---:B------:R-:W-:Y:S03]  /*54a0*/  IMAD.HI.U32 R0, R3.reuse, R22, RZ ;  /* 0x0000001603007227 */ /* 0x040fe600078e00ff */
[C---:B------:R-:W-:Y:S02]  /*54b0*/  ISETP.GE.OR P0, PT, R2.reuse, R5, P0 ;  /* 0x000000050200720c */ /* 0x040fe40000706670 */
[----:B------:R-:W-:Y:S04]  /*54c0*/  SHF.R.U32.HI R0, RZ, R23, R0 ;  /* 0x00000017ff007219 */ /* 0x000fe80000011600 */
[C---:B------:R-:W-:Y:S05]  /*54d0*/  SEL R6, R3.reuse, R0, !P2 ;  /* 0x0000000003067207 */ /* 0x040fea0005000000 */
        /* <DEDUP_REMOVED lines=14> */
[----:B------:R-:W-:Y:S07]  /*55c0*/  IMAD R29, R3, R24, R29 ;  /* 0x00000018031d7224 */ /* 0x000fee00078e021d */
.L_x_91:
[----:B-1----:R-:W-:Y:S01]  /*55d0*/  @!P1 ISETP.NE.AND P0, PT, R8, 0x1, PT ;  /* 0x000000010800980c */ /* 0x002fe20003f05270 */
[----:B------:R-:W-:Y:S01]  /*55e0*/  @!P1 IMAD.HI.U32 R0, R30, R10, RZ ;  /* 0x0000000a1e009227 */ /* 0x000fe200078e00ff */
[----:B------:R-:W-:Y:S01]  /*55f0*/  @!P1 ISETP.NE.AND P2, PT, R7, 0x1, PT ;  /* 0x000000010700980c */ /* 0x000fe20003f45270 */
[----:B------:R-:W-:Y:S01]  /*5600*/  ULOP3.LUT UP0, URZ, UR52, 0x1b0, URZ, 0xc0, !UPT ;  /* 0x000001b034ff7892 */ /* 0x000fe2000f80c0ff */
[----:B------:R-:W-:Y:S01]  /*5610*/  R2UR UR42, R21 ;  /* 0x00000000152a72ca */ /* 0x000fe200000e0000 */
[----:B------:R-:W-:Y:S01]  /*5620*/  @!P1 IMAD.HI.U32 R2, R29, R9, RZ ;  /* 0x000000091d029227 */ /* 0x000fe200078e00ff */
[----:B------:R-:W-:Y:S02]  /*5630*/  @!P1 SHF.R.U32.HI R0, RZ, R11, R0 ;  /* 0x0000000bff009219 */ /* 0x000fe40000011600 */
[----:B------:R-:W-:Y:S01]  /*5640*/  R2UR UR41, R20 ;  /* 0x00000000142972ca */ /* 0x000fe200000e0000 */
[----:B------:R-:W-:Y:S01]  /*5650*/  VIADD R73, R73, 0x1 ;  /* 0x0000000149497836 */ /* 0x000fe20000000000 */
[----:B------:R-:W-:Y:S02]  /*5660*/  @!P1 SHF.R.U32.HI R2, RZ, R12, R2 ;  /* 0x0000000cff029219 */ /* 0x000fe40000011602 */
[----:B------:R-:W-:Y:S02]  /*5670*/  @!P1 SEL R3, R30, R0, !P2 ;  /* 0x000000001e039207 */ /* 0x000fe40005000000 */
[----:B------:R-:W-:Y:S02]  /*5680*/  @!P1 SEL R2, R29, R2, !P0 ;  /* 0x000000021d029207 */ /* 0x000fe40004000000 */
[----:B------:R-:W-:Y:S01]  /*5690*/  @P4 SHF.R.U32.HI R66, RZ, 0x10, R17 ;  /* 0x00000010ff424819 */ /* 0x000fe20000011611 */
[----:B------:R-:W-:Y:S02]  /*56a0*/  USHF.L.U32 UR42, UR42, 0x6, URZ ;  /* 0x000000062a2a7899 */ /* 0x000fe400080006ff */
[----:B------:R-:W-:Y:S02]  /*56b0*/  @!P1 IMAD.IADD R0, R2, 0x1, -R3 ;  /* 0x0000000102009824 */ /* 0x000fe400078e0a03 */
[----:B------:R-:W-:Y:S01]  /*56c0*/  @!P1 IMAD.IADD R2, R3, 0x1, -R2 ;  /* 0x0000000103029824 */ /* 0x000fe200078e0a02 */
[----:B------:R-:W-:Y:S01]  /*56d0*/  USHF.L.U32 UR41, UR41, 0x6, URZ ;  /* 0x0000000629297899 */ /* 0x000fe200080006ff */
[----:B------:R-:W-:Y:S02]  /*56e0*/  @!P1 IMAD R30, R0, R7, R30 ;  /* 0x00000007001e9224 */ /* 0x000fe400078e021e */
[----:B------:R-:W-:Y:S01]  /*56f0*/  @!P1 IMAD R29, R2, R8, R29 ;  /* 0x00000008021d9224 */ /* 0x000fe200078e021d */
[----:B------:R-:W-:Y:S08]  /*5700*/  BRA.U !UP0, `(.L_x_92) ;  /* 0x00000001087c7547 */ /* 0x000ff0000b800000 */
[----:B------:R-:W1:Y:S01]  /*5710*/  LDCU.64 UR8, c[0x4][0x80] ;  /* 0x01001000ff0877ac */ /* 0x000e620008000a00 */
[----:B------:R-:W-:Y:S01]  /*5720*/  MOV R2, 0x0 ;  /* 0x0000000000027802 */ /* 0x000fe20000000f00 */
[----:B------:R-:W-:Y:S02]  /*5730*/  HFMA2 R12, -RZ, RZ, 0, 5.9604644775390625e-08 ;  /* 0x00000001ff0c7431 */ /* 0x000fe400000001ff */
[----:B------:R-:W-:Y:S01]  /*5740*/  IMAD.MOV.U32 R8, RZ, RZ, 0x70 ;  /* 0x00000070ff087424 */ /* 0x000fe200078e00ff */
[----:B------:R2:W3:Y:S01]  /*5750*/  LDC.64 R14, c[0x4][R2] ;  /* 0x01000000020e7b82 */ /* 0x0004e20000000a00 */
[----:B------:R-:W4:Y:S01]  /*5760*/  LDCU.64 UR6, c[0x4][0x88] ;  /* 0x01001100ff0677ac */ /* 0x000f220008000a00 */
[----:B------:R-:W-:Y:S01]  /*5770*/  IMAD.MOV.U32 R13, RZ, RZ, RZ ;  /* 0x000000ffff0d7224 */ /* 0x000fe200078e00ff */
[----:B------:R-:W2:Y:S01]  /*5780*/  LDCU.64 UR4, c[0x4][0x8] ;  /* 0x01000100ff0477ac */ /* 0x000ea20008000a00 */
[----:B-1----:R-:W-:Y:S01]  /*5790*/  MOV R5, UR9 ;  /* 0x0000000900057c02 */ /* 0x002fe20008000f00 */
[----:B------:R-:W-:Y:S01]  /*57a0*/  IMAD.U32 R4, RZ, RZ, UR8 ;  /* 0x00000008ff047e24 */ /* 0x000fe2000f8e00ff */
[----:B----4-:R-:W-:Y:S01]  /*57b0*/  MOV R7, UR7 ;  /* 0x0000000700077c02 */ /* 0x010fe20008000f00 */
[----:B------:R-:W-:Y:S01]  /*57c0*/  IMAD.U32 R6, RZ, RZ, UR6 ;  /* 0x00000006ff067e24 */ /* 0x000fe2000f8e00ff */
[----:B--2---:R-:W-:Y:S01]  /*57d0*/  MOV R11, UR5 ;  /* 0x00000005000b7c02 */ /* 0x004fe20008000f00 */
[----:B------:R-:W-:Y:S02]  /*57e0*/  IMAD.U32 R10, RZ, RZ, UR4 ;  /* 0x00000004ff0a7e24 */ /* 0x000fe4000f8e00ff */
[----:B------:R-:W-:Y:S07]  /*57f0*/  LEPC R20, `(.L_x_93) ;  /* 0x000000001014794e */ /* 0x000fee0000000000 */
[----:B---3-5:R-:W-:Y:S05]  /*5800*/  CALL.ABS.NOINC R14 ;  /* 0x000000000e007343 */ /* 0x028fea0003c00000 */
.L_x_93:
[----:B------:R-:W1:Y:S01]  /*5810*/  LDCU.64 UR8, c[0x4][0x80] ;  /* 0x01001000ff0877ac */ /* 0x000e620008000a00 */
[----:B------:R-:W2:Y:S01]  /*5820*/  LDC.64 R2, c[0x4][R2] ;  /* 0x0100000002027b82 */ /* 0x000ea20000000a00 */
[----:B------:R-:W-:Y:S02]  /*5830*/  HFMA2 R12, -RZ, RZ, 0, 5.9604644775390625e-08 ;  /* 0x00000001ff0c7431 */ /* 0x000fe400000001ff */
[----:B------:R-:W-:Y:S02]  /*5840*/  IMAD.MOV.U32 R8, RZ, RZ, 0x70 ;  /* 0x00000070ff087424 */ /* 0x000fe400078e00ff */
[----:B------:R-:W-:Y:S01]  /*5850*/  IMAD.MOV.U32 R13, RZ, RZ, RZ ;  /* 0x000000ffff0d7224 */ /* 0x000fe200078e00ff */
[----:B------:R-:W3:Y:S01]  /*5860*/  LDCU.64 UR6, c[0x4][0x88] ;  /* 0x01001100ff0677ac */ /* 0x000ee20008000a00 */
[----:B------:R-:W4:Y:S01]  /*5870*/  LDCU.64 UR4, c[0x4][0x8] ;  /* 0x01000100ff0477ac */ /* 0x000f220008000a00 */
[----:B-1----:R-:W-:Y:S02]  /*5880*/  MOV R4, UR8 ;  /* 0x0000000800047c02 */ /* 0x002fe40008000f00 */
[----:B------:R-:W-:Y:S02]  /*5890*/  MOV R5, UR9 ;  /* 0x0000000900057c02 */ /* 0x000fe40008000f00 */
[----:B---3--:R-:W-:Y:S01]  /*58a0*/  MOV R7, UR7 ;  /* 0x0000000700077c02 */ /* 0x008fe20008000f00 */
[----:B------:R-:W-:Y:S01]  /*58b0*/  IMAD.U32 R6, RZ, RZ, UR6 ;  /* 0x00000006ff067e24 */ /* 0x000fe2000f8e00ff */
[----:B----4-:R-:W-:Y:S01]  /*58c0*/  MOV R11, UR5 ;  /* 0x00000005000b7c02 */ /* 0x010fe20008000f00 */
[----:B------:R-:W-:Y:S02]  /*58d0*/  IMAD.U32 R10, RZ, RZ, UR4 ;  /* 0x00000004ff0a7e24 */ /* 0x000fe4000f8e00ff */
[----:B------:R-:W-:Y:S07]  /*58e0*/  LEPC R20, `(.L_x_92) ;  /* 0x000000001014794e */ /* 0x000fee0000000000 */
[----:B--2---:R-:W-:Y:S05]  /*58f0*/  CALL.ABS.NOINC R2 ;  /* 0x0000000002007343 */ /* 0x004fea0003c00000 */
.L_x_92:
[----:B------:R-:W-:Y:S01]  /*5900*/  ISETP.NE.U32.AND P4, PT, R54, RZ, PT ;  /* 0x000000ff3600720c */ /* 0x000fe20003f85070 */
[----:B------:R-:W-:Y:S01]  /*5910*/  UISETP.NE.AND UP2, UPT, UR53, URZ, UPT ;  /* 0x000000ff3500728c */ /* 0x000fe2000bf45270 */
[----:B------:R-:W-:Y:S01]  /*5920*/  ISETP.NE.U32.AND P2, PT, RZ, UR38, PT ;  /* 0x00000026ff007c0c */ /* 0x000fe2000bf45070 */
[----:B------:R-:W-:Y:S01]  /*5930*/  UISETP.NE.U32.AND UP1, UPT, UR44, URZ, UPT ;  /* 0x000000ff2c00728c */ /* 0x000fe2000bf25070 */
[----:B------:R-:W-:Y:S01]  /*5940*/  ISETP.NE.AND.EX P4, PT, R55, RZ, PT, P4 ;  /* 0x000000ff3700720c */ /* 0x000fe20003f85340 */
[----:B------:R-:W-:Y:S01]  /*5950*/  UPLOP3.LUT UP0, UPT, UPT, UPT, UPT, 0x40, 0x4 ;  /* 0x000000000004789c */ /* 0x000fe20003f0e870 */
[----:B------:R-:W-:Y:S01]  /*5960*/  ISETP.NE.AND.EX P2, PT, RZ, UR39, PT, P2 ;  /* 0x00000027ff007c0c */ /* 0x000fe2000bf45320 */
[----:B------:R-:W-:Y:S01]  /*5970*/  UISETP.NE.AND.EX UP1, UPT, UR45, URZ, UPT, UP1 ;  /* 0x000000ff2d00728c */ /* 0x000fe2000bf25310 */
[----:B------:R-:W-:Y:S04]  /*5980*/  PLOP3.LUT P1, PT, PT, PT, UP2, 0x80, 0x8 ;  /* 0x000000000008781c */ /* 0x000fe80003f2f028 */
[----:B------:R-:W-:Y:S06]  /*5990*/  @UP2 UPLOP3.LUT UP0, UPT, UPT, UPT, UP1, 0x80, 0x8 ;  /* 0x000000000008289c */ /* 0x000fec0003f0f010 */
[----:B------:R-:W-:Y:S01]  /*59a0*/  PLOP3.LUT P0, PT, PT, PT, UP0, 0x80, 0x8 ;  /* 0x000000000008781c */ /* 0x000fe20003f0f008 */
[----:B------:R-:W-:Y:S01]  /*59b0*/  @!UPT UIADD3 URZ, UPT, UPT, URZ, URZ, URZ ;  /* 0x000000fffffff290 */ /* 0x000fe2000fffe0ff */
[----:B------:R-:W-:Y:S11]  /*59c0*/  BRA.U !UP1, `(.L_x_94) ;  /* 0x0000000109387547 */ /* 0x000ff6000b800000 */
[----:B------:R-:W-:Y:S01]  /*59d0*/  UISETP.NE.U32.AND UP0, UPT, UR38, URZ, UPT ;  /* 0x000000ff2600728c */ /* 0x000fe2000bf05070 */
[----:B------:R-:W-:Y:S02]  /*59e0*/  HFMA2 R0, -RZ, RZ, 0, 5.9604644775390625e-08 ;  /* 0x00000001ff007431 */ /* 0x000fe400000001ff */
[----:B------:R-:W-:Y:S01]  /*59f0*/  IMAD.MOV.U32 R60, RZ, RZ, 0x1 ;  /* 0x00000001ff3c7424 */ /* 0x000fe200078e00ff */
[----:B------:R-:W-:Y:S06]  /*5a00*/  UISETP.NE.AND.EX UP0, UPT, UR39, URZ, UPT, UP0 ;  /* 0x000000ff2700728c */ /* 0x000fec000bf05300 */
[----:B------:R-:W-:Y:S05]  /*5a10*/  PLOP3.LUT P3, PT, PT, PT, UP0, 0x80, 0x8 ;  /* 0x000000000008781c */ /* 0x000fea0003f6f008 */
[----:B------:R-:W1:Y:S01]  /*5a20*/  @UP0 LDCU.64 UR6, c[0x0][0x888] ;  /* 0x00011100ff0607ac */ /* 0x000e620008000a00 */
[----:B------:R-:W-:Y:S07]  /*5a30*/  @UP0 UIMAD UR4, UR36, UR44, URZ ;  /* 0x0000002c240402a4 */ /* 0x000fee000f8e02ff */
[----:B------:R-:W-:Y:S01]  /*5a40*/  @!P3 PRMT R60, R0, 0x7610, R60 ;  /* 0x00007610003cb816 */ /* 0x000fe2000000003c */
[----:B-1----:R-:W-:Y:S03]  /*5a50*/  @UP0 UIMAD.WIDE UR6, UR4, 0x4, UR6 ;  /* 0x00000004040608a5 */ /* 0x002fe6000f8e0206 */
[----:B------:R-:W1:Y:S03]  /*5a60*/  @!UP0 LDCU UR4, c[0x0][0x880] ;  /* 0x00011000ff0487ac */ /* 0x000e660008000800 */
[----:B------:R-:W-:Y:S01]  /*5a70*/  IMAD.U32 R2, RZ, RZ, UR6 ;  /* 0x00000006ff027e24 */ /* 0x000fe2000f8e00ff */
[----:B------:R-:W-:Y:S05]  /*5a80*/  MOV R3, UR7 ;  /* 0x0000000700037c02 */ /* 0x000fea0008000f00 */
[----:B-----5:R2:W5:Y:S02]  /*5a90*/  @P3 LDG.E R35, desc[UR46][R2.64] ;  /* 0x0000002e02233981 */ /* 0x020564000c1e1900 */
[----:B-12---:R-:W-:Y:S02]  /*5aa0*/  @!P3 IMAD.U32 R35, RZ, RZ, UR4 ;  /* 0x00000004ff23be24 */ /* 0x006fe4000f8e00ff */
.L_x_94:
[----:B------:R-:W-:Y:S05]  /*5ab0*/  @!P4 BRA `(.L_x_95) ;  /* 0x000000000020c947 */ /* 0x000fea0003800000 */
[----:B------:R-:W-:Y:S04]  /*5ac0*/  ISETP.NE.U32.AND P3, PT, R52, RZ, PT ;  /* 0x000000ff3400720c */ /* 0x000fe80003f65070 */
[----:B------:R-:W-:Y:S11]  /*5ad0*/  ISETP.NE.AND.EX P3, PT, R53, RZ, PT, P3 ;  /* 0x000000ff3500720c */ /* 0x000ff60003f65330 */
[----:B------:R-:W-:Y:S02]  /*5ae0*/  @!UPT UIADD3 URZ, UPT, UPT, URZ, URZ, URZ ;  /* 0x000000fffffff290 */ /* 0x000fe4000fffe0ff */
[----:B------:R-:W1:Y:S01]  /*5af0*/  @P3 LDC.64 R2, c[0x0][0x8a8] ;  /* 0x00022a00ff023b82 */ /* 0x000e620000000a00 */
[----:B------:R-:W-:Y:S04]  /*5b00*/  @P3 IMAD R0, R54, UR36, RZ ;  /* 0x0000002436003c24 */ /* 0x000fe8000f8e02ff */
[----:B-1----:R-:W-:Y:S05]  /*5b10*/  @P3 IMAD.WIDE R2, R0, 0x4, R2 ;  /* 0x0000000400023825 */ /* 0x002fea00078e0202 */
[----:B-----5:R1:W5:Y:S02]  /*5b20*/  @P3 LDG.E R33, desc[UR46][R2.64] ;  /* 0x0000002e02213981 */ /* 0x020364000c1e1900 */
[----:B-1----:R-:W2:Y:S02]  /*5b30*/  @!P3 LDC R33, c[0x0][0x8a0] ;  /* 0x00022800ff21bb82 */ /* 0x002ea40000000800 */
.L_x_95:
[----:B-----5:R-:W-:Y:S01]  /*5b40*/  FSETP.NEU.AND P3, PT, R35, RZ, PT ;  /* 0x000000ff2300720b */ /* 0x020fe20003f6d000 */
[----:B------:R-:W-:Y:S01]  /*5b50*/  IMAD.U32 R2, RZ, RZ, UR56 ;  /* 0x00000038ff027e24 */ /* 0x000fe2000f8e00ff */
[----:B------:R-:W-:Y:S01]  /*5b60*/  SEL R5, RZ, 0xffffffff, P2 ;  /* 0xffffffffff057807 */ /* 0x000fe20001000000 */
[----:B------:R-:W-:Y:S01]  /*5b70*/  ULOP3.LUT UR4, UR51, 0x1, URZ, 0x3c, !UPT ;  /* 0x0000000133047892 */ /* 0x000fe2000f8e3cff */
[----:B------:R-:W-:Y:S01]  /*5b80*/  @P1 LOP3.LUT P2, RZ, R60, 0xff, RZ, 0xc0, !PT ;  /* 0x000000ff3cff1812 */ /* 0x000fe2000784c0ff */
[----:B------:R-:W-:Y:S01]  /*5b90*/  BSSY B1, `(.L_x_96) ;  /* 0x000003d000017945 */ /* 0x000fe20003800000 */
[----:B------:R-:W-:Y:S01]  /*5ba0*/  @P1 SEL R0, RZ, 0xffffffff, P3 ;  /* 0xffffffffff001807 */ /* 0x000fe20001800000 */
[----:B------:R-:W-:Y:S01]  /*5bb0*/  IMAD.MOV.U32 R47, RZ, RZ, 0x1 ;  /* 0x00000001ff2f7424 */ /* 0x000fe200078e00ff */
[----:B------:R-:W-:Y:S01]  /*5bc0*/  LEA R2, R2, UR48, 0x3 ;  /* 0x0000003002027c11 */ /* 0x000fe2000f8e18ff */
[----:B------:R-:W-:Y:S01]  /*5bd0*/  IMAD.U32 R45, RZ, RZ, UR4 ;  /* 0x00000004ff2d7e24 */ /* 0x000fe2000f8e00ff */
[----:B------:R-:W-:Y:S01]  /*5be0*/  @P0 SEL R0, R5, R0, !P2 ;  /* 0x0000000005000207 */ /* 0x000fe20005000000 */
[----:B------:R-:W-:Y:S01]  /*5bf0*/  IMAD.U32 R46, RZ, RZ, UR56 ;  /* 0x00000038ff2e7e24 */ /* 0x000fe2000f8e00ff */
[C---:B------:R-:W-:Y:S02]  /*5c00*/  LEA R44, R31.reuse, UR48, 0x3 ;  /* 0x000000301f2c7c11 */ /* 0x040fe4000f8e18ff */
[----:B------:R-:W-:Y:S02]  /*5c10*/  CS2R R50, SRZ ;  /* 0x0000000000327805 */ /* 0x000fe4000001ff00 */
[----:B------:R-:W-:Y:S02]  /*5c20*/  @P1 LOP3.LUT R0, R0, 0x1, RZ, 0xc0, !PT ;  /* 0x0000000100001812 */ /* 0x000fe400078ec0ff */
[----:B------:R-:W-:Y:S02]  /*5c30*/  CS2R R48, SRZ ;  /* 0x0000000000307805 */ /* 0x000fe4000001ff00 */
[----:B------:R-:W-:Y:S02]  /*5c40*/  SHF.L.U32 R3, R68, 0x1f, RZ ;  /* 0x0000001f44037819 */ /* 0x000fe400000006ff */
[----:B------:R-:W-:Y:S02]  /*5c50*/  CS2R R42, SRZ ;  /* 0x00000000002a7805 */ /* 0x000fe4000001ff00 */
[----:B------:R-:W-:Y:S02]  /*5c60*/  ISETP.NE.U32.OR P5, PT, R0, 0x1, !P1 ;  /* 0x000000010000780c */ /* 0x000fe40004fa5470 */
[----:B------:R-:W-:Y:S02]  /*5c70*/  CS2R R40, SRZ ;  /* 0x0000000000287805 */ /* 0x000fe4000001ff00 */
[----:B------:R-:W-:Y:S02]  /*5c80*/  PLOP3.LUT P2, PT, PT, PT, UP1, 0x80, 0x8 ;  /* 0x000000000008781c */ /* 0x000fe40003f4f018 */
[----:B------:R-:W-:Y:S02]  /*5c90*/  LEA.HI R34, R31, R31, RZ, 0x1 ;  /* 0x0000001f1f227211 */ /* 0x000fe400078f08ff */
[----:B------:R-:W-:Y:S02]  /*5ca0*/  LOP3.LUT P4, R72, R60, 0xff, RZ, 0xc0, !PT ;  /* 0x000000ff3c487812 */ /* 0x000fe4000788c0ff */
[----:B------:R-:W-:Y:S02]  /*5cb0*/  SEL R4, RZ, 0xffffffff, P3 ;  /* 0xffffffffff047807 */ /* 0x000fe40001800000 */
[----:B------:R-:W-:Y:S02]  /*5cc0*/  P2R R74, PR, RZ, 0x20 ;  /* 0x00000020ff4a7803 */ /* 0x000fe40000000000 */
[----:B------:R-:W-:Y:S03]  /*5cd0*/  @P5 SHF.L.U32 R0, R45, 0x1f, RZ ;  /* 0x0000001f2d005819 */ /* 0x000fe600000006ff */
[----:B------:R-:W-:Y:S01]  /*5ce0*/  @P2 SEL R4, R5, R4, !P4 ;  /* 0x0000000405042207 */ /* 0x000fe20006000000 */
[----:B------:R1:W3:Y:S03]  /*5cf0*/  @P5 SYNCS.PHASECHK.TRANS64.TRYWAIT P1, [R2+URZ+0xd0], R0 ;  /* 0x0000d000020055a7 */ /* 0x0002e600080211ff */
[----:B------:R-:W-:Y:S04]  /*5d00*/  LOP3.LUT R4, R4, 0x1, RZ, 0xc0, !PT ;  /* 0x0000000104047812 */ /* 0x000fe800078ec0ff */
[----:B------:R-:W-:Y:S04]  /*5d10*/  ISETP.NE.U32.AND P2, PT, R4, 0x1, PT ;  /* 0x000000010400780c */ /* 0x000fe80003f45070 */
[----:B------:R-:W-:Y:S01]  /*5d20*/  P2R R76, PR, RZ, 0x4 ;  /* 0x00000004ff4c7803 */ /* 0x000fe20000000000 */
[----:B------:R4:W2:Y:S01]  /*5d30*/  SYNCS.PHASECHK.TRANS64.TRYWAIT P0, [R44+URZ+0x130], R3 ;  /* 0x000130032c0075a7 */ /* 0x0008a200080011ff */
[C---:B-1----:R-:W-:Y:S01]  /*5d40*/  IMAD.SHL.U32 R0, R34.reuse, 0x20, RZ ;  /* 0x0000002022007824 */ /* 0x042fe200078e00ff */
[----:B------:R-:W-:Y:S04]  /*5d50*/  LOP3.LUT R34, R34, 0xffe, RZ, 0xc0, !PT ;  /* 0x00000ffe22227812 */ /* 0x000fe800078ec0ff */
[----:B------:R-:W-:Y:S01]  /*5d60*/  LOP3.LUT R0, R0, 0xffffffc0, RZ, 0xc0, !PT ;  /* 0xffffffc000007812 */ /* 0x000fe200078ec0ff */
[----:B------:R-:W-:Y:S04]  /*5d70*/  IMAD.IADD R34, R31, 0x1, -R34 ;  /* 0x000000011f227824 */ /* 0x000fe800078e0a22 */
[----:B------:R-:W-:Y:S04]  /*5d80*/  IMAD.IADD R0, R32, 0x1, R0 ;  /* 0x0000000120007824 */ /* 0x000fe800078e0200 */
[----:B------:R-:W-:Y:S01]  /*5d90*/  IMAD R34, R34, 0x100000, R0 ;  /* 0x0010000022227824 */ /* 0x000fe200078e0200 */
[----:B---3--:R-:W-:Y:S01]  /*5da0*/  @P5 SEL R47, RZ, 0x1, !P1 ;  /* 0x00000001ff2f5807 */ /* 0x008fe20004800000 */
[----:B----4-:R-:W-:Y:S06]  /*5db0*/  @!P5 BRA `(.L_x_97) ;  /* 0x000000000068d947 */ /* 0x010fec0003800000 */
[----:B------:R-:W-:Y:S01]  /*5dc0*/  HFMA2 R43, -RZ, RZ, 0, 0 ;  /* 0x00000000ff2b7431 */ /* 0x000fe200000001ff */
[----:B------:R-:W-:Y:S01]  /*5dd0*/  ISETP.NE.AND P1, PT, R47, RZ, PT ;  /* 0x000000ff2f00720c */ /* 0x000fe20003f25270 */
[----:B------:R-:W-:Y:S01]  /*5de0*/  IMAD.U32 R0, RZ, RZ, UR56 ;  /* 0x00000038ff007e24 */ /* 0x000fe2000f8e00ff */
[----:B------:R-:W-:Y:S11]  /*5df0*/  BSSY B0, `(.L_x_98) ;  /* 0x0000005000007945 */ /* 0x000ff60003800000 */
[----:B------:R-:W-:Y:S05]  /*5e00*/  @P1 BRA `(.L_x_99) ;  /* 0x00000000000c1947 */ /* 0x000fea0003800000 */
[----:B------:R-:W-:Y:S04]  /*5e10*/  SHF.L.U32 R4, R45, 0x1f, RZ ;  /* 0x0000001f2d047819 */ /* 0x000fe800000006ff */
[----:B------:R-:W1:Y:S02]  /*5e20*/  SYNCS.PHASECHK.TRANS64.TRYWAIT P1, [R2+URZ+0xd0], R4 ;  /* 0x0000d004020075a7 */ /* 0x000e6400080211ff */
[----:B-1----:R-:W-:Y:S05]  /*5e30*/  @!P1 BRA `(.L_x_100) ;  /* 0x0000002000749947 */ /* 0x002fea0003800000 */
.L_x_99:
[----:B------:R-:W-:Y:S05]  /*5e40*/  BSYNC B0 ;  /* 0x0000000000007941 */ /* 0x000fea0003800000 */
.L_x_98:
[----:B------:R-:W-:Y:S01]  /*5e50*/  ISETP.NE.AND P1, PT, R76, RZ, PT ;  /* 0x000000ff4c00720c */ /* 0x000fe20003f25270 */
[----:B------:R-:W-:Y:S01]  /*5e60*/  IMAD.MOV.U32 R42, RZ, RZ, RZ ;  /* 0x000000ffff2a7224 */ /* 0x000fe200078e00ff */
[----:B------:R-:W-:Y:S02]  /*5e70*/  CS2R R40, SRZ ;  /* 0x0000000000287805 */ /* 0x000fe4000001ff00 */
[----:B------:R-:W-:Y:S02]  /*5e80*/  CS2R R50, SRZ ;  /* 0x0000000000327805 */ /* 0x000fe4000001ff00 */
[----:B------:R-:W-:Y:S07]  /*5e90*/  CS2R R48, SRZ ;  /* 0x0000000000307805 */ /* 0x000fee000001ff00 */
[----:B-1----:R-:W-:Y:S01]  /*5ea0*/  @P1 IMAD R2, R0, 0x800, R64 ;  /* 0x0000080000021824 */ /* 0x002fe200078e0240 */
[----:B------:R-:W-:Y:S05]  /*5eb0*/  @P1 WARPSYNC.ALL ;  /* 0x0000000000001948 */ /* 0x000fea0003800000 */
[----:B------:R-:W-:Y:S01]  /*5ec0*/  @P1 LEA R2, R2, UR48, 0x1 ;  /* 0x0000003002021c11 */ /* 0x000fe2000f8e08ff */
[----:B------:R-:W-:Y:S04]  /*5ed0*/  UIADD3 UR5, UPT, UPT, UR56, 0x1, URZ ;  /* 0x0000000138057890 */ /* 0x000fe8000fffe0ff */
[----:B------:R1:W3:Y:S01]  /*5ee0*/  @P1 LDSM.16.M88.4 R40, [R2+0x200] ;  /* 0x000200000228183b */ /* 0x0002e20000000200 */
[----:B------:R-:W-:Y:S01]  /*5ef0*/  UISETP.NE.AND UP0, UPT, UR5, 0x3, UPT ;  /* 0x000000030500788c */ /* 0x000fe2000bf05270 */
[----:B------:R-:W-:Y:S03]  /*5f00*/  @P1 IMAD R0, R69, 0x2, R2 ;  /* 0x0000000245001824 */ /* 0x000fe600078e0202 */
[----:B------:R-:W-:Y:S02]  /*5f10*/  USEL UR4, URZ, 0x1, UP0 ;  /* 0x00000001ff047887 */ /* 0x000fe40008000000 */
[----:B------:R1:W4:Y:S01]  /*5f20*/  @P1 LDSM.16.M88.4 R48, [R0+0x200] ;  /* 0x000200000030183b */ /* 0x0003220000000200 */
[----:B------:R-:W-:Y:S03]  /*5f30*/  USEL UR5, UR5, URZ, UP0 ;  /* 0x000000ff05057287 */ /* 0x000fe60008000000 */
[----:B------:R-:W-:Y:S03]  /*5f40*/  LOP3.LUT R45, R45, UR4, RZ, 0x3c, !PT ;  /* 0x000000042d2d7c12 */ /* 0x000fe6000f8e3cff */
[----:B------:R-:W-:Y:S02]  /*5f50*/  IMAD.U32 R46, RZ, RZ, UR5 ;  /* 0x00000005ff2e7e24 */ /* 0x000fe4000f8e00ff */
.L_x_97:
[----:B------:R-:W-:Y:S05]  /*5f60*/  BSYNC B1 ;  /* 0x0000000000017941 */ /* 0x000fea0003800000 */
.L_x_96:
[----:B-1----:R-:W-:Y:S04]  /*5f70*/  SHF.R.U32.HI R0, RZ, 0x15, R34 ;  /* 0x00000015ff007819 */ /* 0x002fe80000011622 */
[----:B------:R-:W-:Y:S01]  /*5f80*/  LOP3.LUT P1, RZ, R0, 0x3, R65, 0x48, !PT ;  /* 0x0000000300ff7812 */ /* 0x000fe20007824841 */
[----:B------:R-:W-:Y:S01]  /*5f90*/  @!UPT UIADD3 URZ, UPT, UPT, URZ, URZ, URZ ;  /* 0x000000fffffff290 */ /* 0x000fe2000fffe0ff */
[----:B--2---:R-:W-:Y:S11]  /*5fa0*/  @P0 BRA `(.L_x_101) ;  /* 0x0000000000080947 */ /* 0x004ff60003800000 */
[----:B------:R-:W1:Y:S02]  /*5fb0*/  SYNCS.PHASECHK.TRANS64.TRYWAIT P0, [R44+URZ+0x130], R3 ;  /* 0x000130032c0075a7 */ /* 0x000e6400080011ff */
[----:B-1----:R-:W-:Y:S05]  /*5fc0*/  @!P0 BRA `(.L_x_102) ;  /* 0x0000002000248947 */ /* 0x002fea0003800000 */
.L_x_101:
[----:B------:R-:W-:Y:S05]  /*5fd0*/  @!P1 BRA `(.L_x_103) ;  /* 0x0000000000409947 */ /* 0x000fea0003800000 */
[----:B------:R-:W2:Y:S01]  /*5fe0*/  LDCU.64 UR8, c[0x4][0x70] ;  /* 0x01000e00ff0877ac */ /* 0x000ea20008000a00 */
[----:B-1----:R-:W-:Y:S01]  /*5ff0*/  MOV R3, 0x0 ;  /* 0x0000000000037802 */ /* 0x002fe20000000f00 */
[----:B------:R-:W-:Y:S02]  /*6000*/  HFMA2 R12, -RZ, RZ, 0, 5.9604644775390625e-08 ;  /* 0x00000001ff0c7431 */ /* 0x000fe400000001ff */
[----:B------:R-:W-:Y:S02]  /*6010*/  IMAD.MOV.U32 R8, RZ, RZ, 0x192 ;  /* 0x00000192ff087424 */ /* 0x000fe400078e00ff */
[----:B------:R-:W-:Y:S01]  /*6020*/  IMAD.MOV.U32 R13, RZ, RZ, RZ ;  /* 0x000000ffff0d7224 */ /* 0x000fe200078e00ff */
[----:B------:R-:W1:Y:S01]  /*6030*/  LDCU.64 UR6, c[0x4][0x78] ;  /* 0x01000f00ff0677ac */ /* 0x000e620008000a00 */
[----:B------:R-:W3:Y:S01]  /*6040*/  LDC.64 R2, c[0x4][R3] ;  /* 0x0100000003027b82 */ /* 0x000ee20000000a00 */
[----:B------:R-:W5:Y:S01]  /*6050*/  LDCU.64 UR4, c[0x4][0x10] ;  /* 0x01000200ff0477ac */ /* 0x000f620008000a00 */
[----:B--2---:R-:W-:Y:S01]  /*6060*/  MOV R5, UR9 ;  /* 0x0000000900057c02 */ /* 0x004fe20008000f00 */
[----:B------:R-:W-:Y:S01]  /*6070*/  IMAD.U32 R4, RZ, RZ, UR8 ;  /* 0x00000008ff047e24 */ /* 0x000fe2000f8e00ff */
[----:B-1----:R-:W-:Y:S01]  /*6080*/  MOV R7, UR7 ;  /* 0x0000000700077c02 */ /* 0x002fe20008000f00 */
[----:B------:R-:W-:Y:S01]  /*6090*/  IMAD.U32 R6, RZ, RZ, UR6 ;  /* 0x00000006ff067e24 */ /* 0x000fe2000f8e00ff */
[----:B-----5:R-:W-:Y:S01]  /*60a0*/  MOV R11, UR5 ;  /* 0x00000005000b7c02 */ /* 0x020fe20008000f00 */
[----:B------:R-:W-:Y:S02]  /*60b0*/  IMAD.U32 R10, RZ, RZ, UR4 ;  /* 0x00000004ff0a7e24 */ /* 0x000fe4000f8e00ff */
[----:B------:R-:W-:Y:S07]  /*60c0*/  LEPC R20, `(.L_x_103) ;  /* 0x000000001014794e */ /* 0x000fee0000000000 */
[----:B---34-:R-:W-:Y:S05]  /*60d0*/  CALL.ABS.NOINC R2 ;  /* 0x0000000002007343 */ /* 0x018fea0003c00000 */
.L_x_103:
[----:B-1-3--:R-:W-:Y:S01]  /*60e0*/  SHF.L.U32 R3, R40, 0x10, RZ ;  /* 0x0000001028037819 */ /* 0x00afe200000006ff */
[----:B------:R-:W-:Y:S05]  /*60f0*/  WARPSYNC.ALL ;  /* 0x0000000000007948 */ /* 0x000fea0003800000 */
[----:B------:R-:W-:Y:S01]  /*6100*/  R2UR UR4, R34 ;  /* 0x00000000220472ca */ /* 0x000fe200000e0000 */
[----:B------:R-:W-:Y:S01]  /*6110*/  BSSY.RECONVERGENT B0, `(.L_x_104) ;  /* 0x0000050000007945 */ /* 0x000fe20003800200 */
[----:B------:R-:W-:Y:S02]  /*6120*/  SHF.L.U32 R20, R42, 0x10, RZ ;  /* 0x000000102a147819 */ /* 0x000fe400000006ff */
[----:B------:R-:W-:Y:S02]  /*6130*/  SHF.L.U32 R75, R69, 0x1, RZ ;  /* 0x00000001454b7819 */ /* 0x000fe400000006ff */
[----:B------:R-:W-:Y:S07]  /*6140*/  ISETP.NE.AND P0, PT, R70, RZ, PT ;  /* 0x000000ff4600720c */ /* 0x000fee0003f05270 */
[----:B------:R-:W1:Y:S02]  /*6150*/  LDTM.16dp256bit.x4 R4, tmem[UR4] ;  /* 0x00000004000479ee */ /* 0x000e640008120000 */
[C---:B-1----:R-:W-:Y:S01]  /*6160*/  FMUL R0, R33.reuse, R4 ;  /* 0x0000000421007220 */ /* 0x042fe20000400000 */
[----:B------:R-:W-:Y:S01]  /*6170*/  LOP3.LUT R4, R40, 0xffff0000, RZ, 0xc0, !PT ;  /* 0xffff000028047812 */ /* 0x000fe200078ec0ff */
[----:B------:R-:W-:Y:S01]  /*6180*/  FMUL R2, R33, R5 ;  /* 0x0000000521027220 */ /* 0x000fe20000400000 */
[----:B------:R-:W-:Y:S01]  /*6190*/  SHF.L.U32 R5, R41, 0x10, RZ ;  /* 0x0000001029057819 */ /* 0x000fe200000006ff */
[----:B------:R-:W-:Y:S01]  /*61a0*/  FFMA R0, R35, R3, R0 ;  /* 0x0000000323007223 */ /* 0x000fe20000000000 */
[----:B------:R-:W-:Y:S01]  /*61b0*/  FMUL R3, R33, R6 ;  /* 0x0000000621037220 */ /* 0x000fe20000400000 */
[----:B------:R-:W-:Y:S01]  /*61c0*/  LOP3.LUT R6, R41, 0xffff0000, RZ, 0xc0, !PT ;  /* 0xffff000029067812 */ /* 0x000fe200078ec0ff */
[----:B------:R-:W-:Y:S01]  /*61d0*/  FFMA R2, R35, R4, R2 ;  /* 0x0000000423027223 */ /* 0x000fe20000000002 */
[----:B------:R-:W-:Y:S01]  /*61e0*/  FMUL R7, R33, R7 ;  /* 0x0000000721077220 */ /* 0x000fe20000400000 */
[----:B------:R-:W-:Y:S01]  /*61f0*/  FFMA R3, R35, R5, R3 ;  /* 0x0000000523037223 */ /* 0x000fe20000000003 */
[C---:B------:R-:W-:Y:S01]  /*6200*/  FMUL R4, R33.reuse, R8 ;  /* 0x0000000821047220 */ /* 0x040fe20000400000 */
[----:B------:R-:W-:Y:S01]  /*6210*/  FMUL R5, R33, R9 ;  /* 0x0000000921057220 */ /* 0x000fe20000400000 */
[----:B------:R-:W-:Y:S01]  /*6220*/  F2FP.BF16.F32.PACK_AB R36, R2, R0 ;  /* 0x000000000224723e */ /* 0x000fe200000010ff */
[C---:B------:R-:W-:Y:S01]  /*6230*/  FFMA R7, R35.reuse, R6, R7 ;  /* 0x0000000623077223 */ /* 0x040fe20000000007 */
[----:B------:R-:W-:Y:S01]  /*6240*/  LOP3.LUT R0, R42, 0xffff0000, RZ, 0xc0, !PT ;  /* 0xffff00002a007812 */ /* 0x000fe200078ec0ff */
[----:B------:R-:W-:Y:S01]  /*6250*/  FFMA R4, R35, R20, R4 ;  /* 0x0000001423047223 */ /* 0x000fe20000000004 */
[----:B------:R-:W-:Y:S01]  /*6260*/  SHF.L.U32 R2, R43, 0x10, RZ ;  /* 0x000000102b027819 */ /* 0x000fe200000006ff */
[----:B------:R-:W-:Y:S01]  /*6270*/  FMUL R6, R33, R10 ;  /* 0x0000000a21067220 */ /* 0x000fe20000400000 */
[----:B------:R-:W-:Y:S01]  /*6280*/  F2FP.BF16.F32.PACK_AB R37, R7, R3 ;  /* 0x000000030725723e */ /* 0x000fe200000010ff */
[----:B------:R-:W-:Y:S01]  /*6290*/  FFMA R5, R35, R0, R5 ;  /* 0x0000000023057223 */ /* 0x000fe20000000005 */
[----:B------:R-:W-:Y:S01]  /*62a0*/  LOP3.LUT R3, R43, 0xffff0000, RZ, 0xc0, !PT ;  /* 0xffff00002b037812 */ /* 0x000fe200078ec0ff */
[----:B------:R-:W-:Y:S01]  /*62b0*/  FFMA R6, R35, R2, R6 ;  /* 0x0000000223067223 */ /* 0x000fe20000000006 */
[C---:B----4-:R-:W-:Y:S01]  /*62c0*/  SHF.L.U32 R7, R48.reuse, 0x10, RZ ;  /* 0x0000001030077819 */ /* 0x050fe200000006ff */
[C---:B------:R-:W-:Y:S01]  /*62d0*/  FMUL R11, R33.reuse, R11 ;  /* 0x0000000b210b7220 */ /* 0x040fe20000400000 */
[----:B------:R-:W-:Y:S01]  /*62e0*/  LOP3.LUT R0, R48, 0xffff0000, RZ, 0xc0, !PT ;  /* 0xffff000030007812 */ /* 0x000fe200078ec0ff */
[----:B------:R-:W-:Y:S01]  /*62f0*/  FMUL R8, R33, R12 ;  /* 0x0000000c21087220 */ /* 0x000fe20000400000 */
[----:B------:R-:W-:Y:S01]  /*6300*/  SHF.L.U32 R2, R49, 0x10, RZ ;  /* 0x0000001031027819 */ /* 0x000fe200000006ff */
[----:B------:R-:W-:Y:S01]  /*6310*/  FMUL R9, R33, R13 ;  /* 0x0000000d21097220 */ /* 0x000fe20000400000 */
[----:B------:R-:W-:Y:S01]  /*6320*/  F2FP.BF16.F32.PACK_AB R38, R5, R4 ;  /* 0x000000040526723e */ /* 0x000fe200000010ff */
[C---:B------:R-:W-:Y:S01]  /*6330*/  FFMA R11, R35.reuse, R3, R11 ;  /* 0x00000003230b7223 */ /* 0x040fe2000000000b */
[----:B------:R-:W-:Y:S01]  /*6340*/  MOV R5, UR56 ;  /* 0x0000003800057c02 */ /* 0x000fe20008000f00 */
[----:B------:R-:W-:Y:S01]  /*6350*/  FFMA R8, R35, R7, R8 ;  /* 0x0000000723087223 */ /* 0x000fe20000000008 */
[----:B------:R-:W-:Y:S01]  /*6360*/  SHF.L.U32 R3, R51, 0x10, RZ ;  /* 0x0000001033037819 */ /* 0x000fe200000006ff */
[----:B------:R-:W-:Y:S01]  /*6370*/  FFMA R9, R35, R0, R9 ;  /* 0x0000000023097223 */ /* 0x000fe20000000009 */
[----:B------:R-:W-:Y:S01]  /*6380*/  LOP3.LUT R0, R49, 0xffff0000, RZ, 0xc0, !PT ;  /* 0xffff000031007812 */ /* 0x000fe200078ec0ff */
[----:B------:R-:W-:Y:S01]  /*6390*/  FMUL R10, R33, R14 ;  /* 0x0000000e210a7220 */ /* 0x000fe20000400000 */
[----:B------:R-:W-:Y:S01]  /*63a0*/  LOP3.LUT R4, R51, 0xffff0000, RZ, 0xc0, !PT ;  /* 0xffff000033047812 */ /* 0x000fe200078ec0ff */
[C---:B------:R-:W-:Y:S01]  /*63b0*/  FMUL R15, R33.reuse, R15 ;  /* 0x0000000f210f7220 */ /* 0x040fe20000400000 */
[----:B------:R-:W-:Y:S01]  /*63c0*/  FMUL R12, R33, R16 ;  /* 0x00000010210c7220 */ /* 0x000fe20000400000 */
[C---:B------:R-:W-:Y:S01]  /*63d0*/  FFMA R10, R35.reuse, R2, R10 ;  /* 0x00000002230a7223 */ /* 0x040fe2000000000a */
[C---:B------:R-:W-:Y:S01]  /*63e0*/  LOP3.LUT R2, R50.reuse, 0xffff0000, RZ, 0xc0, !PT ;  /* 0xffff000032027812 */ /* 0x040fe200078ec0ff */
[----:B------:R-:W-:Y:S01]  /*63f0*/  FFMA R15, R35, R0, R15 ;  /* 0x00000000230f7223 */ /* 0x000fe2000000000f */
[----:B------:R-:W-:Y:S01]  /*6400*/  SHF.L.U32 R0, R50, 0x10, RZ ;  /* 0x0000001032007819 */ /* 0x000fe200000006ff */
[C---:B------:R-:W-:Y:S01]  /*6410*/  FMUL R13, R33.reuse, R17 ;  /* 0x00000011210d7220 */ /* 0x040fe20000400000 */
[C---:B------:R-:W-:Y:S01]  /*6420*/  FMUL R14, R33.reuse, R18 ;  /* 0x00000012210e7220 */ /* 0x040fe20000400000 */
[----:B------:R-:W-:Y:S01]  /*6430*/  FMUL R19, R33, R19 ;  /* 0x0000001321137220 */ /* 0x000fe20000400000 */
[----:B------:R-:W-:Y:S01]  /*6440*/  LEA R5, R5, R64, 0xb ;  /* 0x0000004005057211 */ /* 0x000fe200078e58ff */
[C---:B------:R-:W-:Y:S01]  /*6450*/  FFMA R12, R35.reuse, R0, R12 ;  /* 0x00000000230c7223 */ /* 0x040fe2000000000c */
[C---:B------:R-:W-:Y:S01]  /*6460*/  FFMA R13, R35.reuse, R2, R13 ;  /* 0x00000002230d7223 */ /* 0x040fe2000000000d */
[C---:B------:R-:W-:Y:S01]  /*6470*/  FFMA R14, R35.reuse, R3, R14 ;  /* 0x00000003230e7223 */ /* 0x040fe2000000000e */
[----:B------:R-:W-:Y:S01]  /*6480*/  FFMA R19, R35, R4, R19 ;  /* 0x0000000423137223 */ /* 0x000fe20000000013 */
[----:B------:R-:W-:Y:S02]  /*6490*/  F2FP.BF16.F32.PACK_AB R39, R11, R6 ;  /* 0x000000060b27723e */ /* 0x000fe400000010ff */
[----:B------:R-:W-:Y:S02]  /*64a0*/  LEA R5, R5, UR48, 0x1 ;  /* 0x0000003005057c11 */ /* 0x000fe4000f8e08ff */
[----:B------:R-:W-:Y:S02]  /*64b0*/  F2FP.BF16.F32.PACK_AB R8, R9, R8 ;  /* 0x000000080908723e */ /* 0x000fe400000010ff */
[----:B------:R-:W-:Y:S01]  /*64c0*/  F2FP.BF16.F32.PACK_AB R9, R15, R10 ;  /* 0x0000000a0f09723e */ /* 0x000fe200000010ff */
[----:B------:R1:W-:Y:S01]  /*64d0*/  STSM.16.M88.4 [R5+0x200], R36 ;  /* 0x0002002405007844 */ /* 0x0003e20000000200 */
[----:B------:R-:W-:Y:S02]  /*64e0*/  F2FP.BF16.F32.PACK_AB R10, R13, R12 ;  /* 0x0000000c0d0a723e */ /* 0x000fe400000010ff */
[----:B------:R-:W-:Y:S02]  /*64f0*/  F2FP.BF16.F32.PACK_AB R11, R19, R14 ;  /* 0x0000000e130b723e */ /* 0x000fe400000010ff */
[----:B------:R-:W-:Y:S05]  /*6500*/  IADD3 R0, PT, PT, R75, 0x200, R5 ;  /* 0x000002004b007810 */ /* 0x000fea0007ffe005 */
[----:B------:R1:W-:Y:S01]  /*6510*/  STSM.16.M88.4 [R0], R8 ;  /* 0x0000000800007844 */ /* 0x0003e20000000200 */
[----:B------:R-:W-:Y:S01]  /*6520*/  @!PT LDS RZ, [RZ] ;  /* 0x00000000fffff984 */ /* 0x000fe20000000800 */
[----:B------:R-:W-:Y:S01]  /*6530*/  @!PT LDS RZ, [RZ] ;  /* 0x00000000fffff984 */ /* 0x000fe20000000800 */
[----:B------:R-:W-:Y:S01]  /*6540*/  @!PT LDS RZ, [RZ] ;  /* 0x00000000fffff984 */ /* 0x000fe20000000800 */
[----:B------:R-:W-:Y:S01]  /*6550*/  @!PT LDS RZ, [RZ] ;  /* 0x00000000fffff984 */ /* 0x000fe20000000800 */
[----:B------:R2:W-:Y:S07]  /*6560*/  MEMBAR.ALL.CTA ;  /* 0x0000000000007992 */ /* 0x0005ee0000008000 */
[----:B--2---:R-:W2:Y:S02]  /*6570*/  FENCE.VIEW.ASYNC.S ;  /* 0x00000000000073c6 */ /* 0x004ea40000000000 */
[----:B--2---:R-:W-:Y:S06]  /*6580*/  BAR.SYNC.DEFER_BLOCKING 0x1, 0x80 ;  /* 0x0042000000007b1d */ /* 0x004fec0000010000 */
[----:B------:R-:W-:Y:S05]  /*6590*/  @P0 BRA `(.L_x_105) ;  /* 0x00000000001c0947 */ /* 0x000fea0003800000 */
[----:B------:R-:W-:Y:S02]  /*65a0*/  UIADD3 UR6, UP0, UPT, UR54, 0x680, URZ ;  /* 0x0000068036067890 */ /* 0x000fe4000ff1e0ff */
[----:B------:R-:W-:Y:S02]  /*65b0*/  ULEA UR4, UR56, UR48, 0xc ;  /* 0x0000003038047291 */ /* 0x000fe4000f8e60ff */
[----:B------:R-:W-:Y:S02]  /*65c0*/  UIADD3.X UR7, UPT, UPT, URZ, UR55, URZ, UP0, !UPT ;  /* 0x00000037ff077290 */ /* 0x000fe400087fe4ff */
[----:B------:R-:W-:Y:S01]  /*65d0*/  UIADD3 UR40, UPT, UPT, UR4, 0x200, URZ ;  /* 0x0000020004287890 */ /* 0x000fe2000fffe0ff */
[----:B------:R-:W-:Y:S08]  /*65e0*/  UMOV UR43, UR36 ;  /* 0x00000024002b7c82 */ /* 0x000ff00008000000 */
[----:B------:R2:W-:Y:S02]  /*65f0*/  UTMASTG.3D [UR40], [UR6] ;  /* 0x00000028060073b5 */ /* 0x0005e40008010000 */
[----:B--2---:R0:W-:Y:S02]  /*6600*/  UTMACMDFLUSH ;  /* 0x00000000000079b7 */ /* 0x0041e40000000000 */
.L_x_105:
[----:B------:R-:W-:Y:S05]  /*6610*/  BSYNC.RECONVERGENT B0 ;  /* 0x0000000000007941 */ /* 0x000fea0003800200 */
.L_x_104:
[----:B------:R-:W-:Y:S01]  /*6620*/  UIADD3 UR40, UPT, UPT, UR56, 0x1, URZ ;  /* 0x0000000138287890 */ /* 0x000fe2000fffe0ff */
[----:B------:R-:W-:Y:S03]  /*6630*/  BSSY.RECONVERGENT B0, `(.L_x_106) ;  /* 0x0000005000007945 */ /* 0x000fe60003800200 */
[----:B------:R-:W-:Y:S04]  /*6640*/  UISETP.NE.AND UP0, UPT, UR40, 0x3, UPT ;  /* 0x000000032800788c */ /* 0x000fe8000bf05270 */
[----:B------:R-:W-:Y:S01]  /*6650*/  USEL UR43, UR40, URZ, UP0 ;  /* 0x000000ff282b7287 */ /* 0x000fe20008000000 */
[----:B------:R-:W-:Y:S11]  /*6660*/  @P0 BRA `(.L_x_107) ;  /* 0x0000000000040947 */ /* 0x000ff60003800000 */
[----:B------:R-:W-:Y:S04]  /*6670*/  DEPBAR.LE SB0, 0x1 ;  /* 0x000080400000791a */ /* 0x000fe80000000000 */
.L_x_107:
[----:B------:R-:W-:Y:S05]  /*6680*/  BSYNC.RECONVERGENT B0 ;  /* 0x0000000000007941 */ /* 0x000fea0003800200 */
.L_x_106:
[----:B------:R-:W-:Y:S01]  /*6690*/  BAR.SYNC.DEFER_BLOCKING 0x1, 0x80 ;  /* 0x0042000000007b1d */ /* 0x000fe20000010000 */
[----:B------:R-:W-:Y:S01]  /*66a0*/  ISETP.NE.AND P1, PT, R74, RZ, PT ;  /* 0x000000ff4a00720c */ /* 0x000fe20003f25270 */
[----:B------:R-:W-:Y:S01]  /*66b0*/  UISETP.NE.AND UP0, UPT, UR50, URZ, UPT ;  /* 0x000000ff3200728c */ /* 0x000fe2000bf05270 */
[----:B------:R-:W-:Y:S11]  /*66c0*/  LEA R2, R46, UR48, 0x3 ;  /* 0x000000302e027c11 */ /* 0x000ff6000f8e18ff */
[----:B------:R-:W-:Y:S01]  /*66d0*/  @P1 SHF.L.U32 R3, R45, 0x1f, RZ ;  /* 0x0000001f2d031819 */ /* 0x000fe200000006ff */
[----:B------:R-:W-:Y:S06]  /*66e0*/  BRA.U !UP0, `(.L_x_108) ;  /* 0x0000000108247547 */ /* 0x000fec000b800000 */
[----:B------:R-:W-:Y:S01]  /*66f0*/  IMAD.U32 R4, RZ, RZ, UR49 ;  /* 0x00000031ff047e24 */ /* 0x000fe2000f8e00ff */
[----:B-1----:R-:W-:Y:S01]  /*6700*/  MOV R0, UR37 ;  /* 0x0000002500007c02 */ /* 0x002fe20008000f00 */
[----:B------:R-:W-:Y:S03]  /*6710*/  UIADD3 UR49, UPT, UPT, UR49, 0x1, URZ ;  /* 0x0000000131317890 */ /* 0x000fe6000fffe0ff */
[----:B------:R-:W-:Y:S01]  /*6720*/  @P1 LEA R4, R4, UR48, 0x3 ;  /* 0x0000003004041c11 */ /* 0x000fe2000f8e18ff */
[----:B------:R-:W-:Y:S04]  /*6730*/  UISETP.NE.AND UP0, UPT, UR49, 0x3, UPT ;  /* 0x000000033100788c */ /* 0x000fe8000bf05270 */
[----:B------:R-:W-:Y:S01]  /*6740*/  @P1 VIADD R4, R4, 0xe8 ;  /* 0x000000e804041836 */ /* 0x000fe20000000000 */
[----:B------:R-:W-:Y:S04]  /*6750*/  USEL UR49, UR49, URZ, UP0 ;  /* 0x000000ff31317287 */ /* 0x000fe80008000000 */
[----:B------:R-:W-:Y:S04]  /*6760*/  @P1 PRMT R0, R0, 0x654, R4 ;  /* 0x0000065400001816 */ /* 0x000fe80000000004 */
[----:B------:R2:W-:Y:S04]  /*6770*/  @P1 SYNCS.ARRIVE.TRANS64.RED.A1T0 RZ, [R0+URZ], RZ ;  /* 0x000000ff00ff19a7 */ /* 0x0005e800081004ff */
.L_x_108:
[----:B------:R-:W3:Y:S01]  /*6780*/  @P1 SYNCS.PHASECHK.TRANS64.TRYWAIT P0, [R2+URZ+0xd0], R3 ;  /* 0x0000d003020015a7 */ /* 0x000ee200080011ff */
[----:B------:R-:W-:Y:S01]  /*6790*/  BSSY B1, `(.L_x_109) ;  /* 0x0000013000017945 */ /* 0x000fe20003800000 */
[----:B---3--:R-:W-:Y:S03]  /*67a0*/  @P1 SEL R47, RZ, 0x1, !P0 ;  /* 0x00000001ff2f1807 */ /* 0x008fe60004000000 */
[----:B------:R-:W-:Y:S05]  /*67b0*/  @!P1 BRA `(.L_x_110) ;  /* 0x0000000000409947 */ /* 0x000fea0003800000 */
[----:B------:R-:W-:Y:S01]  /*67c0*/  ISETP.NE.AND P1, PT, R76, RZ, PT ;  /* 0x000000ff4c00720c */ /* 0x000fe20003f25270 */
[----:B------:R-:W-:Y:S01]  /*67d0*/  BSSY B0, `(.L_x_111) ;  /* 0x0000009000007945 */ /* 0x000fe20003800000 */
[----:B------:R-:W-:Y:S11]  /*67e0*/  ISETP.NE.AND P0, PT, R47, RZ, PT ;  /* 0x000000ff2f00720c */ /* 0x000ff60003f05270 */
[----:B------:R-:W-:Y:S05]  /*67f0*/  @P1 IMAD R3, R46, 0x800, R64 ;  /* 0x000008002e031824 */ /* 0x000fea00078e0240 */
[----:B------:R-:W-:Y:S05]  /*6800*/  @P1 LEA R3, R3, UR48, 0x1 ;  /* 0x0000003003031c11 */ /* 0x000fea000f8e08ff */
[----:B-12---:R-:W-:Y:S01]  /*6810*/  @P1 IMAD.IADD R0, R75, 0x1, R3 ;  /* 0x000000014b001824 */ /* 0x006fe200078e0203 */
[----:B------:R-:W-:Y:S06]  /*6820*/  @P0 BRA `(.L_x_112) ;  /* 0x00000000000c0947 */ /* 0x000fec0003800000 */
[----:B------:R-:W-:Y:S04]  /*6830*/  SHF.L.U32 R45, R45, 0x1f, RZ ;  /* 0x0000001f2d2d7819 */ /* 0x000fe800000006ff */
[----:B------:R-:W1:Y:S02]  /*6840*/  SYNCS.PHASECHK.TRANS64.TRYWAIT P0, [R2+URZ+0xd0], R45 ;  /* 0x0000d02d020075a7 */ /* 0x000e6400080011ff */
[----:B-1----:R-:W-:Y:S05]  /*6850*/  @!P0 BRA `(.L_x_113) ;  /* 0x0000001800148947 */ /* 0x002fea0003800000 */
.L_x_112:
[----:B------:R-:W-:Y:S05]  /*6860*/  BSYNC B0 ;  /* 0x0000000000007941 */ /* 0x000fea0003800000 */
.L_x_111:
[----:B------:R-:W-:Y:S11]  /*6870*/  ISETP.NE.AND P0, PT, R76, RZ, PT ;  /* 0x000000ff4c00720c */ /* 0x000ff60003f05270 */
[----:B------:R-:W-:Y:S02]  /*6880*/  @!UPT UIADD3 URZ, UPT, UPT, URZ, URZ, URZ ;  /* 0x000000fffffff290 */ /* 0x000fe4000fffe0ff */
[----:B------:R-:W-:Y:S05]  /*6890*/  @P0 WARPSYNC.ALL ;  /* 0x0000000000000948 */ /* 0x000fea0003800000 */
[----:B------:R3:W4:Y:S04]  /*68a0*/  @P0 LDSM.16.M88.4 R40, [R3+0x200] ;  /* 0x000200000328083b */ /* 0x0007280000000200 */
[----:B------:R3:W2:Y:S02]  /*68b0*/  @P0 LDSM.16.M88.4 R48, [R0+0x200] ;  /* 0x000200000030083b */ /* 0x0006a40000000200 */
.L_x_110:
[----:B------:R-:W-:Y:S05]  /*68c0*/  BSYNC B1 ;  /* 0x0000000000017941 */ /* 0x000fea0003800000 */
.L_x_109:
[----:B-123--:R-:W-:Y:S05]  /*68d0*/  VIADD R0, R34, 0x20 ;  /* 0x0000002022007836 */ /* 0x00efea0000000000 */
[----:B------:R-:W-:Y:S04]  /*68e0*/  SHF.R.U32.HI R0, RZ, 0x15, R0 ;  /* 0x00000015ff007819 */ /* 0x000fe80000011600 */
[----:B------:R-:W-:Y:S11]  /*68f0*/  LOP3.LUT P0, RZ, R0, 0x3, R65, 0x48, !PT ;  /* 0x0000000300ff7812 */ /* 0x000ff60007804841 */
[----:B------:R-:W-:Y:S02]  /*6900*/  @!UPT UIADD3 URZ, UPT, UPT, URZ, URZ, URZ ;  /* 0x000000fffffff290 */ /* 0x000fe4000fffe0ff */
[----:B------:R-:W-:Y:S05]  /*6910*/  @!P0 BRA `(.L_x_114) ;  /* 0x0000000000408947 */ /* 0x000fea0003800000 */
[----:B------:R-:W1:Y:S01]  /*6920*/  LDCU.64 UR8, c[0x4][0x70] ;  /* 0x01000e00ff0877ac */ /* 0x000e620008000a00 */
[----:B------:R-:W-:Y:S01]  /*6930*/  MOV R3, 0x0 ;  /* 0x0000000000037802 */ /* 0x000fe20000000f00 */
[----:B------:R-:W-:Y:S02]  /*6940*/  HFMA2 R12, -RZ, RZ, 0, 5.9604644775390625e-08 ;  /* 0x00000001ff0c7431 */ /* 0x000fe400000001ff */
[----:B------:R-:W-:Y:S02]  /*6950*/  IMAD.MOV.U32 R8, RZ, RZ, 0x192 ;  /* 0x00000192ff087424 */ /* 0x000fe400078e00ff */
[----:B------:R-:W-:Y:S01]  /*6960*/  IMAD.MOV.U32 R13, RZ, RZ, RZ ;  /* 0x000000ffff0d7224 */ /* 0x000fe200078e00ff */
[----:B------:R-:W2:Y:S01]  /*6970*/  LDCU.64 UR6, c[0x4][0x78] ;  /* 0x01000f00ff0677ac */ /* 0x000ea20008000a00 */
[----:B------:R-:W3:Y:S01]  /*6980*/  LDC.64 R2, c[0x4][R3] ;  /* 0x0100000003027b82 */ /* 0x000ee20000000a00 */
[----:B------:R-:W5:Y:S01]  /*6990*/  LDCU.64 UR4, c[0x4][0x10] ;  /* 0x01000200ff0477ac */ /* 0x000f620008000a00 */
[----:B-1----:R-:W-:Y:S01]  /*69a0*/  MOV R5, UR9 ;  /* 0x0000000900057c02 */ /* 0x002fe20008000f00 */
[----:B------:R-:W-:Y:S01]  /*69b0*/  IMAD.U32 R4, RZ, RZ, UR8 ;  /* 0x00000008ff047e24 */ /* 0x000fe2000f8e00ff */
[----:B--2---:R-:W-:Y:S01]  /*69c0*/  MOV R7, UR7 ;  /* 0x0000000700077c02 */ /* 0x004fe20008000f00 */
[----:B------:R-:W-:Y:S01]  /*69d0*/  IMAD.U32 R6, RZ, RZ, UR6 ;  /* 0x00000006ff067e24 */ /* 0x000fe2000f8e00ff */
[----:B-----5:R-:W-:Y:S01]  /*69e0*/  MOV R11, UR5 ;  /* 0x00000005000b7c02 */ /* 0x020fe20008000f00 */
[----:B------:R-:W-:Y:S02]  /*69f0*/  IMAD.U32 R10, RZ, RZ, UR4 ;  /* 0x00000004ff0a7e24 */ /* 0x000fe4000f8e00ff */
[----:B------:R-:W-:Y:S07]  /*6a00*/  LEPC R20, `(.L_x_114) ;  /* 0x000000001014794e */ /* 0x000fee0000000000 */
[----:B---34-:R-:W-:Y:S05]  /*6a10*/  CALL.ABS.NOINC R2 ;  /* 0x0000000002007343 */ /* 0x018fea0003c00000 */
.L_x_114:
[----:B------:R-:W-:Y:S01]  /*6a20*/  ISETP.NE.AND P0, PT, R70, RZ, PT ;  /* 0x000000ff4600720c */ /* 0x000fe20003f05270 */
[----:B------:R-:W-:Y:S05]  /*6a30*/  WARPSYNC.ALL ;  /* 0x0000000000007948 */ /* 0x000fea0003800000 */
[----:B------:R-:W-:Y:S01]  /*6a40*/  R2UR UR4, R34 ;  /* 0x00000000220472ca */ /* 0x000fe200000e0000 */
[----:B------:R-:W-:Y:S01]  /*6a50*/  BSSY.RECONVERGENT B0, `(.L_x_115) ;  /* 0x0000056000007945 */ /* 0x000fe20003800200 */
[C---:B----4-:R-:W-:Y:S02]  /*6a60*/  SHF.L.U32 R20, R40.reuse, 0x10, RZ ;  /* 0x0000001028147819 */ /* 0x050fe400000006ff */
[----:B------:R-:W-:Y:S02]  /*6a70*/  LOP3.LUT R21, R40, 0xffff0000, RZ, 0xc0, !PT ;  /* 0xffff000028157812 */ /* 0x000fe400078ec0ff */
[C---:B------:R-:W-:Y:S02]  /*6a80*/  SHF.L.U32 R34, R41.reuse, 0x10, RZ ;  /* 0x0000001029227819 */ /* 0x040fe400000006ff */
[----:B------:R-:W-:Y:S02]  /*6a90*/  R2UR UR5, R44 ;  /* 0x000000002c0572ca */ /* 0x000fe400000e0000 */
[----:B------:R-:W-:Y:S02]  /*6aa0*/  LOP3.LUT R36, R41, 0xffff0000, RZ, 0xc0, !PT ;  /* 0xffff000029247812 */ /* 0x000fe400078ec0ff */
[C---:B------:R-:W-:Y:S01]  /*6ab0*/  SHF.L.U32 R37, R42.reuse, 0x10, RZ ;  /* 0x000000102a257819 */ /* 0x040fe200000006ff */
[----:B------:R-:W1:Y:S01]  /*6ac0*/  LDTM.16dp256bit.x4 R4, tmem[UR4+0x20] ;  /* 0x00002004000479ee */ /* 0x000e620008120000 */
[----:B------:R-:W-:Y:S01]  /*6ad0*/  LOP3.LUT R38, R42, 0xffff0000, RZ, 0xc0, !PT ;  /* 0xffff00002a267812 */ /* 0x000fe200078ec0ff */
[----:B------:R-:W-:Y:S01]  /*6ae0*/  NOP ;  /* 0x0000000000007918 */ /* 0x000fe20000000000 */
[C---:B------:R-:W-:Y:S02]  /*6af0*/  SHF.L.U32 R39, R43.reuse, 0x10, RZ ;  /* 0x000000102b277819 */ /* 0x040fe400000006ff */
[----:B------:R-:W-:Y:S02]  /*6b00*/  LOP3.LUT R40, R43, 0xffff0000, RZ, 0xc0, !PT ;  /* 0xffff00002b287812 */ /* 0x000fe400078ec0ff */
[C---:B------:R-:W-:Y:S01]  /*6b10*/  SHF.L.U32 R41, R48.reuse, 0x10, RZ ;  /* 0x0000001030297819 */ /* 0x040fe200000006ff */
[----:B------:R-:W-:Y:S01]  /*6b20*/  UIADD3 UR5, UPT, UPT, UR5, 0x150, URZ ;  /* 0x0000015005057890 */ /* 0x000fe2000fffe0ff */
[----:B------:R-:W-:Y:S02]  /*6b30*/  LOP3.LUT R42, R48, 0xffff0000, RZ, 0xc0, !PT ;  /* 0xffff0000302a7812 */ /* 0x000fe400078ec0ff */
[C---:B------:R-:W-:Y:S01]  /*6b40*/  SHF.L.U32 R43, R49.reuse, 0x10, RZ ;  /* 0x00000010312b7819 */ /* 0x040fe200000006ff */
[----:B------:R-:W-:Y:S01]  /*6b50*/  UPRMT UR5, UR37, 0x654, UR5 ;  /* 0x0000065425057896 */ /* 0x000fe20008000005 */
[----:B------:R-:W-:Y:S02]  /*6b60*/  LOP3.LUT R44, R49, 0xffff0000, RZ, 0xc0, !PT ;  /* 0xffff0000312c7812 */ /* 0x000fe400078ec0ff */
[C---:B------:R-:W-:Y:S02]  /*6b70*/  SHF.L.U32 R45, R50.reuse, 0x10, RZ ;  /* 0x00000010322d7819 */ /* 0x040fe400000006ff */
[----:B------:R-:W-:Y:S02]  /*6b80*/  LOP3.LUT R46, R50, 0xffff0000, RZ, 0xc0, !PT ;  /* 0xffff0000322e7812 */ /* 0x000fe400078ec0ff */
[C---:B------:R-:W-:Y:S02]  /*6b90*/  SHF.L.U32 R47, R51.reuse, 0x10, RZ ;  /* 0x00000010332f7819 */ /* 0x040fe400000006ff */
[----:B-1----:R-:W-:Y:S01]  /*6ba0*/  SYNCS.ARRIVE.TRANS64.RED.A1T0 RZ, [UR5], RZ ;  /* 0x000000ffffff79a7 */ /* 0x002fe20008100405 */
[----:B------:R-:W-:Y:S01]  /*6bb0*/  LOP3.LUT R48, R51, 0xffff0000, RZ, 0xc0, !PT ;  /* 0xffff000033307812 */ /* 0x000fe200078ec0ff */
[C---:B------:R-:W-:Y:S01]  /*6bc0*/  FMUL R4, R33.reuse, R4 ;  /* 0x0000000421047220 */ /* 0x040fe20000400000 */
[C---:B------:R-:W-:Y:S01]  /*6bd0*/  FMUL R5, R33.reuse, R5 ;  /* 0x0000000521057220 */ /* 0x040fe20000400000 */
[C---:B------:R-:W-:Y:S01]  /*6be0*/  FMUL R6, R33.reuse, R6 ;  /* 0x0000000621067220 */ /* 0x040fe20000400000 */
[----:B------:R-:W-:Y:S01]  /*6bf0*/  FMUL R7, R33, R7 ;  /* 0x0000000721077220 */ /* 0x000fe20000400000 */
[C---:B------:R-:W-:Y:S01]  /*6c00*/  FFMA R4, R35.reuse, R20, R4 ;  /* 0x0000001423047223 */ /* 0x040fe20000000004 */
[C---:B------:R-:W-:Y:S01]  /*6c10*/  FFMA R5, R35.reuse, R21, R5 ;  /* 0x0000001523057223 */ /* 0x040fe20000000005 */
[C---:B------:R-:W-:Y:S01]  /*6c20*/  FFMA R6, R35.reuse, R34, R6 ;  /* 0x0000002223067223 */ /* 0x040fe20000000006 */
[----:B------:R-:W-:Y:S01]  /*6c30*/  FFMA R7, R35, R36, R7 ;  /* 0x0000002423077223 */ /* 0x000fe20000000007 */
[C---:B------:R-:W-:Y:S01]  /*6c40*/  FMUL R8, R33.reuse, R8 ;  /* 0x0000000821087220 */ /* 0x040fe20000400000 */
[----:B------:R-:W-:Y:S01]  /*6c50*/  FMUL R9, R33, R9 ;  /* 0x0000000921097220 */ /* 0x000fe20000400000 */
[----:B------:R-:W-:Y:S01]  /*6c60*/  F2FP.BF16.F32.PACK_AB R4, R5, R4 ;  /* 0x000000040504723e */ /* 0x000fe200000010ff */
[----:B------:R-:W-:Y:S01]  /*6c70*/  FMUL R10, R33, R10 ;  /* 0x0000000a210a7220 */ /* 0x000fe20000400000 */
[----:B------:R-:W-:Y:S01]  /*6c80*/  F2FP.BF16.F32.PACK_AB R5, R7, R6 ;  /* 0x000000060705723e */ /* 0x000fe200000010ff */
[C---:B------:R-:W-:Y:S01]  /*6c90*/  FFMA R8, R35.reuse, R37, R8 ;  /* 0x0000002523087223 */ /* 0x040fe20000000008 */
[----:B------:R-:W-:Y:S01]  /*6ca0*/  FFMA R9, R35, R38, R9 ;  /* 0x0000002623097223 */ /* 0x000fe20000000009 */
[C---:B------:R-:W-:Y:S01]  /*6cb0*/  FMUL R11, R33.reuse, R11 ;  /* 0x0000000b210b7220 */ /* 0x040fe20000400000 */
[C---:B------:R-:W-:Y:S01]  /*6cc0*/  FMUL R0, R33.reuse, R12 ;  /* 0x0000000c21007220 */ /* 0x040fe20000400000 */
[----:B------:R-:W-:Y:S01]  /*6cd0*/  FMUL R2, R33, R13 ;  /* 0x0000000d21027220 */ /* 0x000fe20000400000 */
[----:B------:R-:W-:Y:S01]  /*6ce0*/  FFMA R10, R35, R39, R10 ;  /* 0x00000027230a7223 */ /* 0x000fe2000000000a */
[----:B------:R-:W-:Y:S01]  /*6cf0*/  FMUL R3, R33, R14 ;  /* 0x0000000e21037220 */ /* 0x000fe20000400000 */
[----:B------:R-:W-:Y:S01]  /*6d00*/  F2FP.BF16.F32.PACK_AB R6, R9, R8 ;  /* 0x000000080906723e */ /* 0x000fe200000010ff */
[----:B------:R-:W-:Y:S01]  /*6d10*/  FFMA R11, R35, R40, R11 ;  /* 0x00000028230b7223 */ /* 0x000fe2000000000b */
[C---:B------:R-:W-:Y:S01]  /*6d20*/  FMUL R15, R33.reuse, R15 ;  /* 0x0000000f210f7220 */ /* 0x040fe20000400000 */
[----:B------:R-:W-:Y:S01]  /*6d30*/  FMUL R12, R33, R16 ;  /* 0x00000010210c7220 */ /* 0x000fe20000400000 */
[----:B------:R-:W-:Y:S01]  /*6d40*/  FFMA R0, R35, R41, R0 ;  /* 0x0000002923007223 */ /* 0x000fe20000000000 */
[----:B------:R-:W-:Y:S01]  /*6d50*/  MOV R8, UR43 ;  /* 0x0000002b00087c02 */ /* 0x000fe20008000f00 */
[----:B------:R-:W-:Y:S01]  /*6d60*/  FMUL R13, R33, R17 ;  /* 0x00000011210d7220 */ /* 0x000fe20000400000 */
[----:B------:R-:W-:Y:S01]  /*6d70*/  FFMA R2, R35, R42, R2 ;  /* 0x0000002a23027223 */ /* 0x000fe20000000002 */
[----:B------:R-:W-:Y:S01]  /*6d80*/  FMUL R14, R33, R18 ;  /* 0x00000012210e7220 */ /* 0x000fe20000400000 */
[C---:B------:R-:W-:Y:S01]  /*6d90*/  FFMA R3, R35.reuse, R43, R3 ;  /* 0x0000002b23037223 */ /* 0x040fe20000000003 */
[----:B------:R-:W-:Y:S01]  /*6da0*/  FFMA R15, R35, R44, R15 ;  /* 0x0000002c230f7223 */ /* 0x000fe2000000000f */
[----:B------:R-:W-:Y:S01]  /*6db0*/  FMUL R19, R33, R19 ;  /* 0x0000001321137220 */ /* 0x000fe20000400000 */
[C---:B------:R-:W-:Y:S01]  /*6dc0*/  FFMA R12, R35.reuse, R45, R12 ;  /* 0x0000002d230c7223 */ /* 0x040fe2000000000c */
[----:B------:R-:W-:Y:S01]  /*6dd0*/  LEA R8, R8, R64, 0xb ;  /* 0x0000004008087211 */ /* 0x000fe200078e58ff */
        /* <DEDUP_REMOVED lines=22> */
[----:B------:R-:W-:Y:S02]  /*6f40*/  UIADD3 UR5, UPT, UPT, UR41, 0x20, URZ ;  /* 0x0000002029057890 */ /* 0x000fe4000fffe0ff */
[----:B------:R-:W-:Y:S02]  /*6f50*/  UIADD3 UR4, UPT, UPT, UR10, 0x200, URZ ;  /* 0x000002000a047890 */ /* 0x000fe4000fffe0ff */
[----:B------:R-:W-:Y:S01]  /*6f60*/  UIADD3.X UR9, UPT, UPT, URZ, UR55, URZ, UP0, !UPT ;  /* 0x00000037ff097290 */ /* 0x000fe200087fe4ff */
[----:B------:R-:W-:Y:S01]  /*6f70*/  UMOV UR6, UR42 ;  /* 0x0000002a00067c82 */ /* 0x000fe20008000000 */
[----:B------:R-:W-:Y:S07]  /*6f80*/  UMOV UR7, UR36 ;  /* 0x0000002400077c82 */ /* 0x000fee0008000000 */
[----:B------:R2:W-:Y:S02]  /*6f90*/  UTMASTG.3D [UR4], [UR8] ;  /* 0x00000004080073b5 */ /* 0x0005e40008010000 */
[----:B--2---:R0:W-:Y:S02]  /*6fa0*/  UTMACMDFLUSH ;  /* 0x00000000000079b7 */ /* 0x0041e40000000000 */
.L_x_116:
[----:B------:R-:W-:Y:S05]  /*6fb0*/  BSYNC.RECONVERGENT B0 ;  /* 0x0000000000007941 */ /* 0x000fea0003800200 */
.L_x_115:
[----:B------:R-:W-:Y:S01]  /*6fc0*/  UIADD3 UR43, UPT, UPT, UR43, 0x1, URZ ;  /* 0x000000012b2b7890 */ /* 0x000fe2000fffe0ff */
[----:B------:R-:W-:Y:S03]  /*6fd0*/  BSSY.RECONVERGENT B0, `(.L_x_117) ;  /* 0x0000008000007945 */ /* 0x000fe60003800200 */
[----:B------:R-:W-:Y:S04]  /*6fe0*/  UISETP.NE.AND UP0, UPT, UR43, 0x3, UPT ;  /* 0x000000032b00788c */ /* 0x000fe8000bf05270 */
[----:B------:R-:W-:Y:S02]  /*6ff0*/  UISETP.EQ.XOR UP1, UPT, UR40, 0x3, !UP0 ;  /* 0x000000032800788c */ /* 0x000fe4000c722a70 */
[----:B------:R-:W-:Y:S02]  /*7000*/  USEL UR56, UR43, URZ, UP0 ;  /* 0x000000ff2b387287 */ /* 0x000fe40008000000 */
[----:B------:R-:W-:Y:S04]  /*7010*/  USEL UR4, URZ, 0x1, !UP1 ;  /* 0x00000001ff047887 */ /* 0x000fe8000c800000 */
[----:B------:R-:W-:Y:S01]  /*7020*/  ULOP3.LUT UR51, UR51, UR4, URZ, 0x3c, !UPT ;  /* 0x0000000433337292 */ /* 0x000fe2000f8e3cff */
[----:B------:R-:W-:Y:S11]  /*7030*/  @P0 BRA `(.L_x_118) ;  /* 0x0000000000040947 */ /* 0x000ff60003800000 */
[----:B------:R-:W-:Y:S04]  /*7040*/  DEPBAR.LE SB0, 0x1 ;  /* 0x000080400000791a */ /* 0x000fe80000000000 */
.L_x_118:
[----:B------:R-:W-:Y:S05]  /*7050*/  BSYNC.RECONVERGENT B0 ;  /* 0x0000000000007941 */ /* 0x000fea0003800200 */
.L_x_117:
[----:B------:R-:W-:Y:S01]  /*7060*/  BAR.SYNC.DEFER_BLOCKING 0x1, 0x80 ;  /* 0x0042000000007b1d */ /* 0x000fe20000010000 */
[----:B------:R-:W-:Y:S01]  /*7070*/  UISETP.NE.AND UP0, UPT, UR50, -0x2, UPT ;  /* 0xfffffffe3200788c */ /* 0x000fe2000bf05270 */
[----:B------:R-:W-:Y:S08]  /*7080*/  IADD3 R31, PT, PT, R31, 0x1, RZ ;  /* 0x000000011f1f7810 */ /* 0x000ff00007ffe0ff */
[----:B------:R-:W-:Y:S05]  /*7090*/  BRA.U !UP0, `(.L_x_119) ;  /* 0x0000000108287547 */ /* 0x000fea000b800000 */
[----:B------:R-:W-:Y:S01]  /*70a0*/  ISETP.NE.AND P0, PT, R74, RZ, PT ;  /* 0x000000ff4a00720c */ /* 0x000fe20003f05270 */
[----:B------:R-:W-:Y:S01]  /*70b0*/  IMAD.U32 R2, RZ, RZ, UR49 ;  /* 0x00000031ff027e24 */ /* 0x000fe2000f8e00ff */
[----:B------:R-:W-:Y:S01]  /*70c0*/  UIADD3 UR49, UPT, UPT, UR49, 0x1, URZ ;  /* 0x0000000131317890 */ /* 0x000fe2000fffe0ff */
[----:B------:R-:W-:Y:S03]  /*70d0*/  IMAD.U32 R0, RZ, RZ, UR37 ;  /* 0x00000025ff007e24 */ /* 0x000fe6000f8e00ff */
[----:B------:R-:W-:Y:S04]  /*70e0*/  UISETP.NE.AND UP0, UPT, UR49, 0x3, UPT ;  /* 0x000000033100788c */ /* 0x000fe8000bf05270 */
[----:B------:R-:W-:Y:S03]  /*70f0*/  USEL UR49, UR49, URZ, UP0 ;  /* 0x000000ff31317287 */ /* 0x000fe60008000000 */
[----:B------:R-:W-:Y:S05]  /*7100*/  @P0 LEA R2, R2, UR48, 0x3 ;  /* 0x0000003002020c11 */ /* 0x000fea000f8e18ff */
[----:B------:R-:W-:Y:S05]  /*7110*/  @P0 VIADD R2, R2, 0xe8 ;  /* 0x000000e802020836 */ /* 0x000fea0000000000 */
[----:B------:R-:W-:Y:S04]  /*7120*/  @P0 PRMT R0, R0, 0x654, R2 ;  /* 0x0000065400000816 */ /* 0x000fe80000000002 */
[----:B------:R2:W-:Y:S03]  /*7130*/  @P0 SYNCS.ARRIVE.TRANS64.RED.A1T0 RZ, [R0+URZ], RZ ;  /* 0x000000ff00ff09a7 */ /* 0x0005e600081004ff */
.L_x_119:
[----:B------:R-:W-:Y:S01]  /*7140*/  ISETP.NE.AND P2, PT, R71, RZ, PT ;  /* 0x000000ff4700720c */ /* 0x000fe20003f45270 */
[----:B------:R-:W-:Y:S01]  /*7150*/  UIADD3 UR50, UPT, UPT, UR50, 0x2, URZ ;  /* 0x0000000232327890 */ /* 0x000fe2000fffe0ff */
[----:B------:R-:W-:Y:S01]  /*7160*/  ISETP.NE.AND P0, PT, R73, 0x2, PT ;  /* 0x000000024900780c */ /* 0x000fe20003f05270 */
[----:B------:R-:W-:Y:S01]  /*7170*/  IMAD.IADD R20, R29, 0x1, R58 ;  /* 0x000000011d147824 */ /* 0x000fe200078e023a */
[----:B------:R-:W-:Y:S01]  /*7180*/  ISETP.NE.AND P1, PT, R31, 0x4, PT ;  /* 0x000000041f00780c */ /* 0x000fe20003f25270 */
[----:B------:R-:W-:Y:S01]  /*7190*/  IMAD.IADD R21, R30, 0x1, R59 ;  /* 0x000000011e157824 */ /* 0x000fe200078e023b */
[----:B------:R-:W-:Y:S02]  /*71a0*/  SEL R2, RZ, 0x1, P0 ;  /* 0x00000001ff027807 */ /* 0x000fe40000000000 */
[----:B--2---:R-:W-:Y:S02]  /*71b0*/  SEL R0, RZ, 0x1, P1 ;  /* 0x00000001ff007807 */ /* 0x004fe40000800000 */
[----:B------:R-:W-:Y:S02]  /*71c0*/  LOP3.LUT R67, R67, R2, RZ, 0x3c, !PT ;  /* 0x0000000243437212 */ /* 0x000fe400078e3cff */
[----:B------:R-:W-:Y:S02]  /*71d0*/  LOP3.LUT R68, R68, R0, RZ, 0x3c, !PT ;  /* 0x0000000044447212 */ /* 0x000fe400078e3cff */
[----:B------:R-:W-:Y:S02]  /*71e0*/  @P2 R2UR UR36, R66 ;  /* 0x00000000422422ca */ /* 0x000fe400000e0000 */
[----:B------:R-:W-:Y:S02]  /*71f0*/  SEL R73, R73, RZ, P0 ;  /* 0x000000ff49497207 */ /* 0x000fe40000000000 */
[----:B------:R-:W-:Y:S01]  /*7200*/  SEL R31, R31, RZ, P1 ;  /* 0x000000ff1f1f7207 */ /* 0x000fe20000800000 */
[----:B------:R-:W-:Y:S10]  /*7210*/  @P2 BRA `(.L_x_120) ;  /* 0xffffffdc00e02947 */ /* 0x000ff4000383ffff */
[----:B------:R-:W-:-:S09]  /*7220*/  UISETP.NE.AND UP0, UPT, UR53, URZ, UPT ;  /* 0x000000ff3500728c */ /* 0x000fd2000bf05270 */
[----:B------:R-:W-:Y:S05]  /*7230*/  BRA.U !UP0, `(.L_x_121) ;  /* 0x0000000108487547 */ /* 0x000fea000b800000 */
[----:B------:R-:W2:Y:S02]  /*7240*/  LDCU.64 UR4, c[0x0][0x890] ;  /* 0x00011200ff0477ac */ /* 0x000ea40008000a00 */
[----:B--2---:R-:W-:-:S04]  /*7250*/  UISETP.NE.U32.AND UP0, UPT, UR4, URZ, UPT ;  /* 0x000000ff0400728c */ /* 0x004fc8000bf05070 */
[----:B------:R-:W-:-:S09]  /*7260*/  UISETP.NE.AND.EX UP0, UPT, UR5, URZ, UPT, UP0 ;  /* 0x000000ff0500728c */ /* 0x000fd2000bf05300 */
[----:B------:R-:W-:Y:S05]  /*7270*/  BRA.U UP0, `(.L_x_122) ;  /* 0x00000001000c7547 */ /* 0x000fea000b800000 */
[----:B------:R-:W-:-:S13]  /*7280*/  FSETP.NEU.AND P0, PT, R35, RZ, PT ;  /* 0x000000ff2300720b */ /* 0x000fda0003f0d000 */
[----:B------:R-:W-:Y:S05]  /*7290*/  @!P0 EXIT ;  /* 0x000000000000894d */ /* 0x000fea0003800000 */
[----:B------:R-:W-:Y:S05]  /*72a0*/  BRA `(.L_x_121) ;  /* 0x00000000002c7947 */ /* 0x000fea0003800000 */
.L_x_122:
[----:B------:R-:W-:Y:S01]  /*72b0*/  ISETP.NE.AND P0, PT, R72, RZ, PT ;  /* 0x000000ff4800720c */ /* 0x000fe20003f05270 */
[----:B------:R-:W-:-:S12]  /*72c0*/  BSSY.RECONVERGENT B0, `(.L_x_121) ;  /* 0x0000009000007945 */ /* 0x000fd80003800200 */
[----:B------:R-:W-:Y:S05]  /*72d0*/  @P0 BRA `(.L_x_123) ;  /* 0x0000000000140947 */ /* 0x000fea0003800000 */
[----:B------:R-:W2:Y:S02]  /*72e0*/  LDCU.64 UR4, c[0x0][0x888] ;  /* 0x00011100ff0477ac */ /* 0x000ea40008000a00 */
[----:B--2---:R-:W-:-:S04]  /*72f0*/  ISETP.NE.U32.AND P0, PT, RZ, UR4, PT ;  /* 0x00000004ff007c0c */ /* 0x004fc8000bf05070 */
[----:B------:R-:W-:-:S13]  /*7300*/  ISETP.NE.AND.EX P0, PT, RZ, UR5, PT, P0 ;  /* 0x00000005ff007c0c */ /* 0x000fda000bf05300 */
[----:B------:R-:W-:Y:S05]  /*7310*/  @!P0 EXIT ;  /* 0x000000000000894d */ /* 0x000fea0003800000 */
[----:B------:R-:W-:Y:S05]  /*7320*/  BRA `(.L_x_124) ;  /* 0x0000000000087947 */ /* 0x000fea0003800000 */
.L_x_123:
[----:B------:R-:W-:-:S13]  /*7330*/  FSETP.NEU.AND P0, PT, R35, RZ, PT ;  /* 0x000000ff2300720b */ /* 0x000fda0003f0d000 */
[----:B------:R-:W-:Y:S05]  /*7340*/  @!P0 EXIT ;  /* 0x000000000000894d */ /* 0x000fea0003800000 */
.L_x_124:
[----:B------:R-:W-:Y:S05]  /*7350*/  BSYNC.RECONVERGENT B0 ;  /* 0x0000000000007941 */ /* 0x000fea0003800200 */
.L_x_121:
[----:B------:R-:W-:Y:S01]  /*7360*/  ULEA UR4, UR49, UR48, 0x3 ;  /* 0x0000003031047291 */ /* 0x000fe2000f8e18ff */
[----:B------:R-:W-:-:S04]  /*7370*/  DEPBAR.LE SB0, 0x0 ;  /* 0x000080000000791a */ /* 0x000fc80000000000 */
[----:B------:R-:W-:-:S04]  /*7380*/  UIADD3 UR4, UPT, UPT, UR4, 0xe8, URZ ;  /* 0x000000e804047890 */ /* 0x000fc8000fffe0ff */
[----:B------:R-:W-:-:S09]  /*7390*/  UPRMT UR4, UR37, 0x654, UR4 ;  /* 0x0000065425047896 */ /* 0x000fd20008000004 */
[----:B------:R-:W-:Y:S01]  /*73a0*/  SYNCS.ARRIVE.TRANS64.RED.A1T0 RZ, [UR4], RZ ;  /* 0x000000ffffff79a7 */ /* 0x000fe20008100404 */
[----:B------:R-:W-:Y:S05]  /*73b0*/  EXIT ;  /* 0x000000000000794d */ /* 0x000fea0003800000 */
.L_x_20:
[----:B--2---:R2:W1:Y:S02]  /*73c0*/  SYNCS.PHASECHK.TRANS64.TRYWAIT P0, [R2+URZ+0x180], R3 ;  /* 0x00018003020075a7 */ /* 0x00446400080011ff */
[----:B-1----:R-:W-:Y:S05]  /*73d0*/  @!P0 NANOSLEEP.SYNCS 0x989680 ;  /* 0x009896800000895d */ /* 0x002fea0003900000 */
[----:B------:R-:W1:Y:S02]  /*73e0*/  @!P0 SYNCS.PHASECHK.TRANS64 P0, [R2+URZ+0x180], R3 ;  /* 0x00018003020085a7 */ /* 0x000e6400080010ff */
[----:B-1----:R-:W-:Y:S05]  /*73f0*/  @!P0 BRA `(.L_x_20) ;  /* 0xfffffffc00f08947 */ /* 0x002fea000383ffff */
[----:B------:R-:W-:Y:S05]  /*7400*/  BRA `(.L_x_125) ;  /* 0xffffffa000c07947 */ /* 0x000fea000383ffff */
.L_x_23:
[----:B-1----:R-:W-:-:S07]  /*7410*/  MOV R2, UR33 ;  /* 0x0000002100027c02 */ /* 0x002fce0008000f00 */
.L_x_126:
[----:B-1----:R1:W2:Y:S02]  /*7420*/  SYNCS.PHASECHK.TRANS64.TRYWAIT P0, [R2+URZ+0x68], R4 ;  /* 0x00006804020075a7 */ /* 0x0022a400080011ff */
[----:B--2---:R-:W-:Y:S05]  /*7430*/  @!P0 NANOSLEEP.SYNCS 0x989680 ;  /* 0x009896800000895d */ /* 0x004fea0003900000 */
[----:B------:R-:W2:Y:S02]  /*7440*/  @!P0 SYNCS.PHASECHK.TRANS64 P0, [R2+URZ+0x68], R4 ;  /* 0x00006804020085a7 */ /* 0x000ea400080010ff */
[----:B--2---:R-:W-:Y:S05]  /*7450*/  @!P0 BRA `(.L_x_126) ;  /* 0xfffffffc00f08947 */ /* 0x004fea000383ffff */
[----:B------:R-:W-:Y:S05]  /*7460*/  BRA `(.L_x_22) ;  /* 0xffffffa400107947 */ /* 0x000fea000383ffff */
.L_x_29:
[----:B-1----:R-:W-:-:S07]  /*7470*/  MOV R2, UR17 ;  /* 0x0000001100027c02 */ /* 0x002fce0008000f00 */
.L_x_127:
[----:B-1----:R1:W2:Y:S02]  /*7480*/  SYNCS.PHASECHK.TRANS64.TRYWAIT P0, [R2+URZ+0x68], R4 ;  /* 0x00006804020075a7 */ /* 0x0022a400080011ff */
[----:B--2---:R-:W-:Y:S05]  /*7490*/  @!P0 NANOSLEEP.SYNCS 0x989680 ;  /* 0x009896800000895d */ /* 0x004fea0003900000 */
[----:B------:R-:W2:Y:S02]  /*74a0*/  @!P0 SYNCS.PHASECHK.TRANS64 P0, [R2+URZ+0x68], R4 ;  /* 0x00006804020085a7 */ /* 0x000ea400080010ff */
[----:B--2---:R-:W-:Y:S05]  /*74b0*/  @!P0 BRA `(.L_x_127) ;  /* 0xfffffffc00f08947 */ /* 0x004fea000383ffff */
[----:B------:R-:W-:Y:S05]  /*74c0*/  BRA `(.L_x_28) ;  /* 0xffffffa400b47947 */ /* 0x000fea000383ffff */
.L_x_33:
[----:B-1----:R1:W2:Y:S02]  /*74d0*/  SYNCS.PHASECHK.TRANS64.TRYWAIT P0, [R2+URZ+0x110], R3 ;  /* 0x00011003020075a7 */ /* 0x0022a400080011ff */
[----:B--2---:R-:W-:Y:S05]  /*74e0*/  @!P0 NANOSLEEP.SYNCS 0x989680 ;  /* 0x009896800000895d */ /* 0x004fea0003900000 */
[----:B------:R-:W2:Y:S02]  /*74f0*/  @!P0 SYNCS.PHASECHK.TRANS64 P0, [R2+URZ+0x110], R3 ;  /* 0x00011003020085a7 */ /* 0x000ea400080010ff */
[----:B--2---:R-:W-:Y:S05]  /*7500*/  @!P0 BRA `(.L_x_33) ;  /* 0xfffffffc00f08947 */ /* 0x004fea000383ffff */
[----:B------:R-:W-:Y:S05]  /*7510*/  BRA `(.L_x_128) ;  /* 0xffffffa800407947 */ /* 0x000fea000383ffff */
.L_x_37:
[----:B----4-:R-:W-:-:S07]  /*7520*/  MOV R0, UR5 ;  /* 0x0000000500007c02 */ /* 0x010fce0008000f00 */
.L_x_129:
[----:B-1----:R1:W2:Y:S02]  /*7530*/  SYNCS.PHASECHK.TRANS64.TRYWAIT P0, [R0+URZ], R2 ;  /* 0x00000002000075a7 */ /* 0x0022a400080011ff */
[----:B--2---:R-:W-:Y:S05]  /*7540*/  @!P0 NANOSLEEP.SYNCS 0x989680 ;  /* 0x009896800000895d */ /* 0x004fea0003900000 */
[----:B------:R-:W2:Y:S02]  /*7550*/  @!P0 SYNCS.PHASECHK.TRANS64 P0, [R0+URZ], R2 ;  /* 0x00000002000085a7 */ /* 0x000ea400080010ff */
[----:B--2---:R-:W-:Y:S05]  /*7560*/  @!P0 BRA `(.L_x_129) ;  /* 0xfffffffc00f08947 */ /* 0x004fea000383ffff */
[----:B------:R-:W-:Y:S05]  /*7570*/  BRA `(.L_x_130) ;  /* 0xffffffac00b07947 */ /* 0x000fea000383ffff */
.L_x_38:
[----:B----4-:R-:W-:-:S07]  /*7580*/  MOV R0, UR5 ;  /* 0x0000000500007c02 */ /* 0x010fce0008000f00 */
.L_x_131:
[----:B-1----:R1:W2:Y:S02]  /*7590*/  SYNCS.PHASECHK.TRANS64.TRYWAIT P0, [R0+URZ], R3 ;  /* 0x00000003000075a7 */ /* 0x0022a400080011ff */
[----:B--2---:R-:W-:Y:S05]  /*75a0*/  @!P0 NANOSLEEP.SYNCS 0x989680 ;  /* 0x009896800000895d */ /* 0x004fea0003900000 */
[----:B------:R-:W2:Y:S02]  /*75b0*/  @!P0 SYNCS.PHASECHK.TRANS64 P0, [R0+URZ], R3 ;  /* 0x00000003000085a7 */ /* 0x000ea400080010ff */
[----:B--2---:R-:W-:Y:S05]  /*75c0*/  @!P0 BRA `(.L_x_131) ;  /* 0xfffffffc00f08947 */ /* 0x004fea000383ffff */
[----:B------:R-:W-:Y:S05]  /*75d0*/  BRA `(.L_x_132) ;  /* 0xffffffac00bc7947 */ /* 0x000fea000383ffff */
.L_x_39:
[----:B----4-:R-:W-:-:S07]  /*75e0*/  MOV R0, UR5 ;  /* 0x0000000500007c02 */ /* 0x010fce0008000f00 */
.L_x_133:
[----:B-1----:R1:W2:Y:S02]  /*75f0*/  SYNCS.PHASECHK.TRANS64.TRYWAIT P0, [R0+URZ], R3 ;  /* 0x00000003000075a7 */ /* 0x0022a400080011ff */
[----:B--2---:R-:W-:Y:S05]  /*7600*/  @!P0 NANOSLEEP.SYNCS 0x989680 ;  /* 0x009896800000895d */ /* 0x004fea0003900000 */
[----:B------:R-:W2:Y:S02]  /*7610*/  @!P0 SYNCS.PHASECHK.TRANS64 P0, [R0+URZ], R3 ;  /* 0x00000003000085a7 */ /* 0x000ea400080010ff */
[----:B--2---:R-:W-:Y:S05]  /*7620*/  @!P0 BRA `(.L_x_133) ;  /* 0xfffffffc00f08947 */ /* 0x004fea000383ffff */
[----:B------:R-:W-:Y:S05]  /*7630*/  BRA `(.L_x_134) ;  /* 0xffffffac00c87947 */ /* 0x000fea000383ffff */
.L_x_40:
[----:B----4-:R-:W-:-:S07]  /*7640*/  MOV R0, UR5 ;  /* 0x0000000500007c02 */ /* 0x010fce0008000f00 */
.L_x_135:
[----:B-1----:R1:W2:Y:S02]  /*7650*/  SYNCS.PHASECHK.TRANS64.TRYWAIT P0, [R0+URZ], R3 ;  /* 0x00000003000075a7 */ /* 0x0022a400080011ff */
[----:B--2---:R-:W-:Y:S05]  /*7660*/  @!P0 NANOSLEEP.SYNCS 0x989680 ;  /* 0x009896800000895d */ /* 0x004fea0003900000 */
[----:B------:R-:W2:Y:S02]  /*7670*/  @!P0 SYNCS.PHASECHK.TRANS64 P0, [R0+URZ], R3 ;  /* 0x00000003000085a7 */ /* 0x000ea400080010ff */
[----:B--2---:R-:W-:Y:S05]  /*7680*/  @!P0 BRA `(.L_x_135) ;  /* 0xfffffffc00f08947 */ /* 0x004fea000383ffff */
[----:B------:R-:W-:Y:S05]  /*7690*/  BRA `(.L_x_136) ;  /* 0xffffffac00d47947 */ /* 0x000fea000383ffff */
.L_x_41:
[----:B----4-:R-:W-:-:S07]  /*76a0*/  MOV R0, UR5 ;  /* 0x0000000500007c02 */ /* 0x010fce0008000f00 */
.L_x_137:
[----:B-1----:R1:W2:Y:S02]  /*76b0*/  SYNCS.PHASECHK.TRANS64.TRYWAIT P0, [R0+URZ], R3 ;  /* 0x00000003000075a7 */ /* 0x0022a400080011ff */
[----:B--2---:R-:W-:Y:S05]  /*76c0*/  @!P0 NANOSLEEP.SYNCS 0x989680 ;  /* 0x009896800000895d */ /* 0x004fea0003900000 */
[----:B------:R-:W2:Y:S02]  /*76d0*/  @!P0 SYNCS.PHASECHK.TRANS64 P0, [R0+URZ], R3 ;  /* 0x00000003000085a7 */ /* 0x000ea400080010ff */
[----:B--2---:R-:W-:Y:S05]  /*76e0*/  @!P0 BRA `(.L_x_137) ;  /* 0xfffffffc00f08947 */ /* 0x004fea000383ffff */
[----:B------:R-:W-:Y:S05]  /*76f0*/  BRA `(.L_x_138) ;  /* 0xffffffac00e07947 */ /* 0x000fea000383ffff */
.L_x_42:
[----:B----4-:R-:W-:-:S07]  /*7700*/  MOV R0, UR5 ;  /* 0x0000000500007c02 */ /* 0x010fce0008000f00 */
.L_x_139:
[----:B-1----:R1:W2:Y:S02]  /*7710*/  SYNCS.PHASECHK.TRANS64.TRYWAIT P0, [R0+URZ], R3 ;  /* 0x00000003000075a7 */ /* 0x0022a400080011ff */
[----:B--2---:R-:W-:Y:S05]  /*7720*/  @!P0 NANOSLEEP.SYNCS 0x989680 ;  /* 0x009896800000895d */ /* 0x004fea0003900000 */
[----:B------:R-:W2:Y:S02]  /*7730*/  @!P0 SYNCS.PHASECHK.TRANS64 P0, [R0+URZ], R3 ;  /* 0x00000003000085a7 */ /* 0x000ea400080010ff */
[----:B--2---:R-:W-:Y:S05]  /*7740*/  @!P0 BRA `(.L_x_139) ;  /* 0xfffffffc00f08947 */ /* 0x004fea000383ffff */
[----:B------:R-:W-:Y:S05]  /*7750*/  BRA `(.L_x_140) ;  /* 0xffffffac00ec7947 */ /* 0x000fea000383ffff */
.L_x_43:
[----:B----4-:R-:W-:-:S07]  /*7760*/  MOV R0, UR5 ;  /* 0x0000000500007c02 */ /* 0x010fce0008000f00 */
.L_x_141:
[----:B-1----:R1:W2:Y:S02]  /*7770*/  SYNCS.PHASECHK.TRANS64.TRYWAIT P0, [R0+URZ], R3 ;  /* 0x00000003000075a7 */ /* 0x0022a400080011ff */
[----:B--2---:R-:W-:Y:S05]  /*7780*/  @!P0 NANOSLEEP.SYNCS 0x989680 ;  /* 0x009896800000895d */ /* 0x004fea0003900000 */
[----:B------:R-:W2:Y:S02]  /*7790*/  @!P0 SYNCS.PHASECHK.TRANS64 P0, [R0+URZ], R3 ;  /* 0x00000003000085a7 */ /* 0x000ea400080010ff */
[----:B--2---:R-:W-:Y:S05]  /*77a0*/  @!P0 BRA `(.L_x_141) ;  /* 0xfffffffc00f08947 */ /* 0x004fea000383ffff */
[----:B------:R-:W-:Y:S05]  /*77b0*/  BRA `(.L_x_142) ;  /* 0xffffffac00f87947 */ /* 0x000fea000383ffff */
.L_x_44:
[----:B----4-:R-:W-:-:S07]  /*77c0*/  MOV R0, UR5 ;  /* 0x0000000500007c02 */ /* 0x010fce0008000f00 */
.L_x_143:
[----:B-1----:R1:W2:Y:S02]  /*77d0*/  SYNCS.PHASECHK.TRANS64.TRYWAIT P0, [R0+URZ], R3 ;  /* 0x00000003000075a7 */ /* 0x0022a400080011ff */
[----:B--2---:R-:W-:Y:S05]  /*77e0*/  @!P0 NANOSLEEP.SYNCS 0x989680 ;  /* 0x009896800000895d */ /* 0x004fea0003900000 */
[----:B------:R-:W2:Y:S02]  /*77f0*/  @!P0 SYNCS.PHASECHK.TRANS64 P0, [R0+URZ], R3 ;  /* 0x00000003000085a7 */ /* 0x000ea400080010ff */
[----:B--2---:R-:W-:Y:S05]  /*7800*/  @!P0 BRA `(.L_x_143) ;  /* 0xfffffffc00f08947 */ /* 0x004fea000383ffff */
[----:B------:R-:W-:Y:S05]  /*7810*/  BRA `(.L_x_144) ;  /* 0xffffffb000047947 */ /* 0x000fea000383ffff */
.L_x_45:
[----:B----4-:R-:W-:-:S07]  /*7820*/  MOV R0, UR5 ;  /* 0x0000000500007c02 */ /* 0x010fce0008000f00 */
.L_x_145:
[----:B-1----:R1:W2:Y:S02]  /*7830*/  SYNCS.PHASECHK.TRANS64.TRYWAIT P0, [R0+URZ], R3 ;  /* 0x00000003000075a7 */ /* 0x0022a400080011ff */
[----:B--2---:R-:W-:Y:S05]  /*7840*/  @!P0 NANOSLEEP.SYNCS 0x989680 ;  /* 0x009896800000895d */ /* 0x004fea0003900000 */
[----:B------:R-:W2:Y:S02]  /*7850*/  @!P0 SYNCS.PHASECHK.TRANS64 P0, [R0+URZ], R3 ;  /* 0x00000003000085a7 */ /* 0x000ea400080010ff */
[----:B--2---:R-:W-:Y:S05]  /*7860*/  @!P0 BRA `(.L_x_145) ;  /* 0xfffffffc00f08947 */ /* 0x004fea000383ffff */
[----:B------:R-:W-:Y:S05]  /*7870*/  BRA `(.L_x_146) ;  /* 0xffffffb000107947 */ /* 0x000fea000383ffff */
.L_x_46:
[----:B----4-:R-:W-:-:S07]  /*7880*/  MOV R0, UR5 ;  /* 0x0000000500007c02 */ /* 0x010fce0008000f00 */
.L_x_147:
[----:B-1----:R1:W2:Y:S02]  /*7890*/  SYNCS.PHASECHK.TRANS64.TRYWAIT P0, [R0+URZ], R3 ;  /* 0x00000003000075a7 */ /* 0x0022a400080011ff */
[----:B--2---:R-:W-:Y:S05]  /*78a0*/  @!P0 NANOSLEEP.SYNCS 0x989680 ;  /* 0x009896800000895d */ /* 0x004fea0003900000 */
[----:B------:R-:W2:Y:S02]  /*78b0*/  @!P0 SYNCS.PHASECHK.TRANS64 P0, [R0+URZ], R3 ;  /* 0x00000003000085a7 */ /* 0x000ea400080010ff */
[----:B--2---:R-:W-:Y:S05]  /*78c0*/  @!P0 BRA `(.L_x_147) ;  /* 0xfffffffc00f08947 */ /* 0x004fea000383ffff */
[----:B------:R-:W-:Y:S05]  /*78d0*/  BRA `(.L_x_148) ;  /* 0xffffffb0001c7947 */ /* 0x000fea000383ffff */
.L_x_47:
[----:B----4-:R-:W-:-:S07]  /*78e0*/  MOV R0, UR5 ;  /* 0x0000000500007c02 */ /* 0x010fce0008000f00 */
.L_x_149:
[----:B-1----:R1:W2:Y:S02]  /*78f0*/  SYNCS.PHASECHK.TRANS64.TRYWAIT P0, [R0+URZ], R3 ;  /* 0x00000003000075a7 */ /* 0x0022a400080011ff */
[----:B--2---:R-:W-:Y:S05]  /*7900*/  @!P0 NANOSLEEP.SYNCS 0x989680 ;  /* 0x009896800000895d */ /* 0x004fea0003900000 */
[----:B------:R-:W2:Y:S02]  /*7910*/  @!P0 SYNCS.PHASECHK.TRANS64 P0, [R0+URZ], R3 ;  /* 0x00000003000085a7 */ /* 0x000ea400080010ff */
[----:B--2---:R-:W-:Y:S05]  /*7920*/  @!P0 BRA `(.L_x_149) ;  /* 0xfffffffc00f08947 */ /* 0x004fea000383ffff */
[----:B------:R-:W-:Y:S05]  /*7930*/  BRA `(.L_x_150) ;  /* 0xffffffb000287947 */ /* 0x000fea000383ffff */
.L_x_48:
[----:B----4-:R-:W-:-:S07]  /*7940*/  MOV R0, UR5 ;  /* 0x0000000500007c02 */ /* 0x010fce0008000f00 */
.L_x_151:
[----:B-1----:R1:W2:Y:S02]  /*7950*/  SYNCS.PHASECHK.TRANS64.TRYWAIT P0, [R0+URZ], R3 ;  /* 0x00000003000075a7 */ /* 0x0022a400080011ff */
[----:B--2---:R-:W-:Y:S05]  /*7960*/  @!P0 NANOSLEEP.SYNCS 0x989680 ;  /* 0x009896800000895d */ /* 0x004fea0003900000 */
[----:B------:R-:W2:Y:S02]  /*7970*/  @!P0 SYNCS.PHASECHK.TRANS64 P0, [R0+URZ], R3 ;  /* 0x00000003000085a7 */ /* 0x000ea400080010ff */
[----:B--2---:R-:W-:Y:S05]  /*7980*/  @!P0 BRA `(.L_x_151) ;  /* 0xfffffffc00f08947 */ /* 0x004fea000383ffff */
[----:B------:R-:W-:Y:S05]  /*7990*/  BRA `(.L_x_152) ;  /* 0xffffffb000347947 */ /* 0x000fea000383ffff */
.L_x_51:
[----:B-1----:R1:W2:Y:S02]  /*79a0*/  SYNCS.PHASECHK.TRANS64.TRYWAIT P0, [R0+URZ+0x170], R4 ;  /* 0x00017004000075a7 */ /* 0x0022a400080011ff */
[----:B--2---:R-:W-:Y:S05]  /*79b0*/  @!P0 NANOSLEEP.SYNCS 0x989680 ;  /* 0x009896800000895d */ /* 0x004fea0003900000 */
[----:B------:R-:W2:Y:S02]  /*79c0*/  @!P0 SYNCS.PHASECHK.TRANS64 P0, [R0+URZ+0x170], R4 ;  /* 0x00017004000085a7 */ /* 0x000ea400080010ff */
[----:B--2---:R-:W-:Y:S05]  /*79d0*/  @!P0 BRA `(.L_x_51) ;  /* 0xfffffffc00f08947 */ /* 0x004fea000383ffff */
[----:B------:R-:W-:Y:S05]  /*79e0*/  BRA `(.L_x_153) ;  /* 0xffffffb000907947 */ /* 0x000fea000383ffff */
.L_x_52:
[----:B------:R-:W-:-:S07]  /*79f0*/  MOV R0, UR5 ;  /* 0x0000000500007c02 */ /* 0x000fce0008000f00 */
.L_x_154:
[----:B-1----:R1:W2:Y:S02]  /*7a00*/  SYNCS.PHASECHK.TRANS64.TRYWAIT P0, [R0+URZ+0x120], R5 ;  /* 0x00012005000075a7 */ /* 0x0022a400080011ff */
[----:B--2---:R-:W-:Y:S05]  /*7a10*/  @!P0 NANOSLEEP.SYNCS 0x989680 ;  /* 0x009896800000895d */ /* 0x004fea0003900000 */
[----:B------:R-:W2:Y:S02]  /*7a20*/  @!P0 SYNCS.PHASECHK.TRANS64 P0, [R0+URZ+0x120], R5 ;  /* 0x00012005000085a7 */ /* 0x000ea400080010ff */
[----:B--2---:R-:W-:Y:S05]  /*7a30*/  @!P0 BRA `(.L_x_154) ;  /* 0xfffffffc00f08947 */ /* 0x004fea000383ffff */
[----:B------:R-:W-:Y:S05]  /*7a40*/  BRA `(.L_x_155) ;  /* 0xffffffb000a07947 */ /* 0x000fea000383ffff */
.L_x_53:
[----:B-1----:R1:W2:Y:S02]  /*7a50*/  SYNCS.PHASECHK.TRANS64.TRYWAIT P1, [R0+URZ+0x110], R4 ;  /* 0x00011004000075a7 */ /* 0x0022a400080211ff */
[----:B--2---:R-:W-:Y:S05]  /*7a60*/  @!P1 NANOSLEEP.SYNCS 0x989680 ;  /* 0x009896800000995d */ /* 0x004fea0003900000 */
[----:B------:R-:W2:Y:S02]  /*7a70*/  @!P1 SYNCS.PHASECHK.TRANS64 P1, [R0+URZ+0x110], R4 ;  /* 0x00011004000095a7 */ /* 0x000ea400080210ff */
[----:B--2---:R-:W-:Y:S05]  /*7a80*/  @!P1 BRA `(.L_x_53) ;  /* 0xfffffffc00f09947 */ /* 0x004fea000383ffff */
[----:B------:R-:W-:Y:S05]  /*7a90*/  BRA `(.L_x_156) ;  /* 0xffffffb000d07947 */ /* 0x000fea000383ffff */
.L_x_56:
[----:B------:R-:W-:-:S07]  /*7aa0*/  MOV R0, UR5 ;  /* 0x0000000500007c02 */ /* 0x000fce0008000f00 */
.L_x_157:
[----:B-1----:R1:W2:Y:S02]  /*7ab0*/  SYNCS.PHASECHK.TRANS64.TRYWAIT P0, [R0+URZ+0x120], R2 ;  /* 0x00012002000075a7 */ /* 0x0022a400080011ff */
[----:B--2---:R-:W-:Y:S05]  /*7ac0*/  @!P0 NANOSLEEP.SYNCS 0x989680 ;  /* 0x009896800000895d */ /* 0x004fea0003900000 */
[----:B------:R-:W2:Y:S02]  /*7ad0*/  @!P0 SYNCS.PHASECHK.TRANS64 P0, [R0+URZ+0x120], R2 ;  /* 0x00012002000085a7 */ /* 0x000ea400080010ff */
[----:B--2---:R-:W-:Y:S05]  /*7ae0*/  @!P0 BRA `(.L_x_157) ;  /* 0xfffffffc00f08947 */ /* 0x004fea000383ffff */
[----:B------:R-:W-:Y:S05]  /*7af0*/  BRA `(.L_x_55) ;  /* 0xffffffb400247947 */ /* 0x000fea000383ffff */
.L_x_63:
[----:B-1----:R1:W2:Y:S02]  /*7b00*/  SYNCS.PHASECHK.TRANS64.TRYWAIT P1, [R0+URZ+0x110], R2 ;  /* 0x00011002000075a7 */ /* 0x0022a400080211ff */
[----:B--2---:R-:W-:Y:S05]  /*7b10*/  @!P1 NANOSLEEP.SYNCS 0x989680 ;  /* 0x009896800000995d */ /* 0x004fea0003900000 */
[----:B------:R-:W2:Y:S02]  /*7b20*/  @!P1 SYNCS.PHASECHK.TRANS64 P1, [R0+URZ+0x110], R2 ;  /* 0x00011002000095a7 */ /* 0x000ea400080210ff */
[----:B--2---:R-:W-:Y:S05]  /*7b30*/  @!P1 BRA `(.L_x_63) ;  /* 0xfffffffc00f09947 */ /* 0x004fea000383ffff */
[----:B------:R-:W-:Y:S05]  /*7b40*/  BRA `(.L_x_158) ;  /* 0xffffffb800947947 */ /* 0x000fea000383ffff */
.L_x_64:
[----:B------:R-:W-:-:S07]  /*7b50*/  MOV R2, UR7 ;  /* 0x0000000700027c02 */ /* 0x000fce0008000f00 */
.L_x_159:
[----:B-1----:R1:W2:Y:S02]  /*7b60*/  SYNCS.PHASECHK.TRANS64.TRYWAIT P0, [R2+URZ+0x150], R0 ;  /* 0x00015000020075a7 */ /* 0x0022a400080011ff */
[----:B--2---:R-:W-:Y:S05]  /*7b70*/  @!P0 NANOSLEEP.SYNCS 0x989680 ;  /* 0x009896800000895d */ /* 0x004fea0003900000 */
[----:B------:R-:W2:Y:S02]  /*7b80*/  @!P0 SYNCS.PHASECHK.TRANS64 P0, [R2+URZ+0x150], R0 ;  /* 0x00015000020085a7 */ /* 0x000ea400080010ff */
[----:B--2---:R-:W-:Y:S05]  /*7b90*/  @!P0 BRA `(.L_x_159) ;  /* 0xfffffffc00f08947 */ /* 0x004fea000383ffff */
[----:B------:R-:W-:Y:S05]  /*7ba0*/  BRA `(.L_x_160) ;  /* 0xffffffb800e47947 */ /* 0x000fea000383ffff */
.L_x_67:
[----:B------:R-:W-:Y:S07]  /*7bb0*/  MOV R0, UR6 ;  /* 0x0000000600007c02 */ /* 0x000fee0008000f00 */
.L_x_161:
[----:B-1----:R1:W2:Y:S02]  /*7bc0*/  SYNCS.PHASECHK.TRANS64.TRYWAIT P0, [R0+URZ], R2 ;  /* 0x00000002000075a7 */ /* 0x0022a400080011ff */
[----:B--2---:R-:W-:Y:S05]  /*7bd0*/  @!P0 NANOSLEEP.SYNCS 0x989680 ;  /* 0x009896800000895d */ /* 0x004fea0003900000 */
[----:B------:R-:W2:Y:S02]  /*7be0*/  @!P0 SYNCS.PHASECHK.TRANS64 P0, [R0+URZ], R2 ;  /* 0x00000002000085a7 */ /* 0x000ea400080010ff */
[----:B--2---:R-:W-:Y:S05]  /*7bf0*/  @!P0 BRA `(.L_x_161) ;  /* 0xfffffffc00f08947 */ /* 0x004fea000383ffff */
[----:B------:R-:W-:Y:S05]  /*7c00*/  BRA `(.L_x_66) ;  /* 0xffffffbc00007947 */ /* 0x000fea000383ffff */
.L_x_70:
[----:B------:R-:W-:-:S07]  /*7c10*/  MOV R0, UR6 ;  /* 0x0000000600007c02 */ /* 0x000fce0008000f00 */
.L_x_162:
[----:B--2---:R2:W4:Y:S02]  /*7c20*/  SYNCS.PHASECHK.TRANS64.TRYWAIT P0, [R0+URZ], R2 ;  /* 0x00000002000075a7 */ /* 0x00452400080011ff */
[----:B----4-:R-:W-:Y:S05]  /*7c30*/  @!P0 NANOSLEEP.SYNCS 0x989680 ;  /* 0x009896800000895d */ /* 0x010fea0003900000 */
[----:B------:R-:W4:Y:S02]  /*7c40*/  @!P0 SYNCS.PHASECHK.TRANS64 P0, [R0+URZ], R2 ;  /* 0x00000002000085a7 */ /* 0x000f2400080010ff */
[----:B----4-:R-:W-:Y:S05]  /*7c50*/  @!P0 BRA `(.L_x_162) ;  /* 0xfffffffc00f08947 */ /* 0x010fea000383ffff */
[----:B------:R-:W-:Y:S05]  /*7c60*/  BRA `(.L_x_163) ;  /* 0xffffffbc00dc7947 */ /* 0x000fea000383ffff */
.L_x_71:
[----:B------:R-:W-:-:S07]  /*7c70*/  MOV R0, UR6 ;  /* 0x0000000600007c02 */ /* 0x000fce0008000f00 */
.L_x_164:
[----:B-1----:R1:W2:Y:S02]  /*7c80*/  SYNCS.PHASECHK.TRANS64.TRYWAIT P0, [R0+URZ], R3 ;  /* 0x00000003000075a7 */ /* 0x0022a400080011ff */
[----:B--2---:R-:W-:Y:S05]  /*7c90*/  @!P0 NANOSLEEP.SYNCS 0x989680 ;  /* 0x009896800000895d */ /* 0x004fea0003900000 */
[----:B------:R-:W2:Y:S02]  /*7ca0*/  @!P0 SYNCS.PHASECHK.TRANS64 P0, [R0+URZ], R3 ;  /* 0x00000003000085a7 */ /* 0x000ea400080010ff */
[----:B--2---:R-:W-:Y:S05]  /*7cb0*/  @!P0 BRA `(.L_x_164) ;  /* 0xfffffffc00f08947 */ /* 0x004fea000383ffff */
[----:B------:R-:W-:Y:S05]  /*7cc0*/  BRA `(.L_x_165) ;  /* 0xffffffbc00e87947 */ /* 0x000fea000383ffff */
.L_x_72:
[----:B------:R-:W-:-:S07]  /*7cd0*/  MOV R0, UR6 ;  /* 0x0000000600007c02 */ /* 0x000fce0008000f00 */
.L_x_166:
[----:B-1----:R1:W2:Y:S02]  /*7ce0*/  SYNCS.PHASECHK.TRANS64.TRYWAIT P0, [R0+URZ], R3 ;  /* 0x00000003000075a7 */ /* 0x0022a400080011ff */
[----:B--2---:R-:W-:Y:S05]  /*7cf0*/  @!P0 NANOSLEEP.SYNCS 0x989680 ;  /* 0x009896800000895d */ /* 0x004fea0003900000 */
[----:B------:R-:W2:Y:S02]  /*7d00*/  @!P0 SYNCS.PHASECHK.TRANS64 P0, [R0+URZ], R3 ;  /* 0x00000003000085a7 */ /* 0x000ea400080010ff */
[----:B--2---:R-:W-:Y:S05]  /*7d10*/  @!P0 BRA `(.L_x_166) ;  /* 0xfffffffc00f08947 */ /* 0x004fea000383ffff */
[----:B------:R-:W-:Y:S05]  /*7d20*/  BRA `(.L_x_167) ;  /* 0xffffffbc00f47947 */ /* 0x000fea000383ffff */
.L_x_73:
[----:B-1----:R-:W-:-:S07]  /*7d30*/  MOV R0, UR7 ;  /* 0x0000000700007c02 */ /* 0x002fce0008000f00 */
.L_x_168:
[----:B-1----:R1:W2:Y:S02]  /*7d40*/  SYNCS.PHASECHK.TRANS64.TRYWAIT P0, [R0+URZ], R2 ;  /* 0x00000002000075a7 */ /* 0x0022a400080011ff */
[----:B--2---:R-:W-:Y:S05]  /*7d50*/  @!P0 NANOSLEEP.SYNCS 0x989680 ;  /* 0x009896800000895d */ /* 0x004fea0003900000 */
[----:B------:R-:W2:Y:S02]  /*7d60*/  @!P0 SYNCS.PHASECHK.TRANS64 P0, [R0+URZ], R2 ;  /* 0x00000002000085a7 */ /* 0x000ea400080010ff */
[----:B--2---:R-:W-:Y:S05]  /*7d70*/  @!P0 BRA `(.L_x_168) ;  /* 0xfffffffc00f08947 */ /* 0x004fea000383ffff */
[----:B------:R-:W-:Y:S05]  /*7d80*/  BRA `(.L_x_169) ;  /* 0xffffffc000007947 */ /* 0x000fea000383ffff */
.L_x_78:
[----:B--2---:R2:W3:Y:S02]  /*7d90*/  SYNCS.PHASECHK.TRANS64.TRYWAIT P0, [R0+URZ+0x110], R2 ;  /* 0x00011002000075a7 */ /* 0x0044e400080011ff */
[----:B---3--:R-:W-:Y:S05]  /*7da0*/  @!P0 NANOSLEEP.SYNCS 0x989680 ;  /* 0x009896800000895d */ /* 0x008fea0003900000 */
[----:B------:R-:W3:Y:S02]  /*7db0*/  @!P0 SYNCS.PHASECHK.TRANS64 P0, [R0+URZ+0x110], R2 ;  /* 0x00011002000085a7 */ /* 0x000ee400080010ff */
[----:B---3--:R-:W-:Y:S05]  /*7dc0*/  @!P0 BRA `(.L_x_78) ;  /* 0xfffffffc00f08947 */ /* 0x008fea000383ffff */
[----:B------:R-:W-:Y:S05]  /*7dd0*/  BRA `(.L_x_170) ;  /* 0xffffffc000f87947 */ /* 0x000fea000383ffff */
.L_x_81:
[----:B------:R-:W-:Y:S07]  /*7de0*/  MOV R0, UR7 ;  /* 0x0000000700007c02 */ /* 0x000fee0008000f00 */
.L_x_171:
[----:B--2---:R2:W3:Y:S02]  /*7df0*/  SYNCS.PHASECHK.TRANS64.TRYWAIT P0, [R0+URZ+0x108], R2 ;  /* 0x00010802000075a7 */ /* 0x0044e400080011ff */
[----:B---3--:R-:W-:Y:S05]  /*7e00*/  @!P0 NANOSLEEP.SYNCS 0x989680 ;  /* 0x009896800000895d */ /* 0x008fea0003900000 */
[----:B------:R-:W3:Y:S02]  /*7e10*/  @!P0 SYNCS.PHASECHK.TRANS64 P0, [R0+URZ+0x108], R2 ;  /* 0x00010802000085a7 */ /* 0x000ee400080010ff */
[----:B---3--:R-:W-:Y:S05]  /*7e20*/  @!P0 BRA `(.L_x_171) ;  /* 0xfffffffc00f08947 */ /* 0x008fea000383ffff */
[----:B------:R-:W-:Y:S05]  /*7e30*/  BRA `(.L_x_80) ;  /* 0xffffffc400d87947 */ /* 0x000fea000383ffff */
.L_x_84:
[----:B------:R-:W-:Y:S07]  /*7e40*/  MOV R0, UR15 ;  /* 0x0000000f00007c02 */ /* 0x000fee0008000f00 */
.L_x_172:
[----:B-1----:R1:W2:Y:S02]  /*7e50*/  SYNCS.PHASECHK.TRANS64.TRYWAIT P0, [R0+URZ+0xe8], R9 ;  /* 0x0000e809000075a7 */ /* 0x0022a400080011ff */
[----:B--2---:R-:W-:Y:S05]  /*7e60*/  @!P0 NANOSLEEP.SYNCS 0x989680 ;  /* 0x009896800000895d */ /* 0x004fea0003900000 */
[----:B------:R-:W2:Y:S02]  /*7e70*/  @!P0 SYNCS.PHASECHK.TRANS64 P0, [R0+URZ+0xe8], R9 ;  /* 0x0000e809000085a7 */ /* 0x000ea400080010ff */
[----:B--2---:R-:W-:Y:S05]  /*7e80*/  @!P0 BRA `(.L_x_172) ;  /* 0xfffffffc00f08947 */ /* 0x004fea000383ffff */
[----:B------:R-:W-:Y:S05]  /*7e90*/  BRA `(.L_x_173) ;  /* 0xffffffc800507947 */ /* 0x000fea000383ffff */
.L_x_85:
[----:B------:R-:W-:Y:S07]  /*7ea0*/  MOV R0, UR13 ;  /* 0x0000000d00007c02 */ /* 0x000fee0008000f00 */
.L_x_174:
[----:B-1----:R1:W2:Y:S02]  /*7eb0*/  SYNCS.PHASECHK.TRANS64.TRYWAIT P0, [R0+URZ+0xe8], R20 ;  /* 0x0000e814000075a7 */ /* 0x0022a400080011ff */
[----:B--2---:R-:W-:Y:S05]  /*7ec0*/  @!P0 NANOSLEEP.SYNCS 0x989680 ;  /* 0x009896800000895d */ /* 0x004fea0003900000 */
[----:B------:R-:W2:Y:S02]  /*7ed0*/  @!P0 SYNCS.PHASECHK.TRANS64 P0, [R0+URZ+0xe8], R20 ;  /* 0x0000e814000085a7 */ /* 0x000ea400080010ff */
[----:B--2---:R-:W-:Y:S05]  /*7ee0*/  @!P0 BRA `(.L_x_174) ;  /* 0xfffffffc00f08947 */ /* 0x004fea000383ffff */
[----:B------:R-:W-:Y:S05]  /*7ef0*/  BRA `(.L_x_175) ;  /* 0xffffffc800f07947 */ /* 0x000fea000383ffff */
.L_x_87:
[----:B------:R-:W-:-:S07]  /*7f00*/  MOV R0, UR4 ;  /* 0x0000000400007c02 */ /* 0x000fce0008000f00 */
.L_x_176:
[----:B-1----:R1:W3:Y:S02]  /*7f10*/  SYNCS.PHASECHK.TRANS64.TRYWAIT P0, [R0+URZ], R2 ;  /* 0x00000002000075a7 */ /* 0x0022e400080011ff */
[----:B---3--:R-:W-:Y:S05]  /*7f20*/  @!P0 NANOSLEEP.SYNCS 0x989680 ;  /* 0x009896800000895d */ /* 0x008fea0003900000 */
[----:B------:R-:W3:Y:S02]  /*7f30*/  @!P0 SYNCS.PHASECHK.TRANS64 P0, [R0+URZ], R2 ;  /* 0x00000002000085a7 */ /* 0x000ee400080010ff */
[----:B---3--:R-:W-:Y:S05]  /*7f40*/  @!P0 BRA `(.L_x_176) ;  /* 0xfffffffc00f08947 */ /* 0x008fea000383ffff */
[----:B------:R-:W-:Y:S05]  /*7f50*/  BRA `(.L_x_177) ;  /* 0xffffffcc007c7947 */ /* 0x000fea000383ffff */
.L_x_88:
[----:B------:R-:W-:-:S07]  /*7f60*/  MOV R0, UR4 ;  /* 0x0000000400007c02 */ /* 0x000fce0008000f00 */
.L_x_178:
[----:B-1----:R1:W3:Y:S02]  /*7f70*/  SYNCS.PHASECHK.TRANS64.TRYWAIT P0, [R0+URZ], R2 ;  /* 0x00000002000075a7 */ /* 0x0022e400080011ff */
[----:B---3--:R-:W-:Y:S05]  /*7f80*/  @!P0 NANOSLEEP.SYNCS 0x989680 ;  /* 0x009896800000895d */ /* 0x008fea0003900000 */
[----:B------:R-:W3:Y:S02]  /*7f90*/  @!P0 SYNCS.PHASECHK.TRANS64 P0, [R0+URZ], R2 ;  /* 0x00000002000085a7 */ /* 0x000ee400080010ff */
[----:B---3--:R-:W-:Y:S05]  /*7fa0*/  @!P0 BRA `(.L_x_178) ;  /* 0xfffffffc00f08947 */ /* 0x008fea000383ffff */
[----:B------:R-:W-:Y:S05]  /*7fb0*/  BRA `(.L_x_179) ;  /* 0xffffffcc00887947 */ /* 0x000fea000383ffff */
.L_x_90:
[----:B--2---:R2:W4:Y:S02]  /*7fc0*/  SYNCS.PHASECHK.TRANS64.TRYWAIT P0, [R0+URZ+0x110], R2 ;  /* 0x00011002000075a7 */ /* 0x00452400080011ff */
[----:B----4-:R-:W-:Y:S05]  /*7fd0*/  @!P0 NANOSLEEP.SYNCS 0x989680 ;  /* 0x009896800000895d */ /* 0x010fea0003900000 */
[----:B------:R-:W4:Y:S02]  /*7fe0*/  @!P0 SYNCS.PHASECHK.TRANS64 P0, [R0+URZ+0x110], R2 ;  /* 0x00011002000085a7 */ /* 0x000f2400080010ff */
[----:B----4-:R-:W-:Y:S05]  /*7ff0*/  @!P0 BRA `(.L_x_90) ;  /* 0xfffffffc00f08947 */ /* 0x010fea000383ffff */
[----:B------:R-:W-:Y:S05]  /*8000*/  BRA `(.L_x_180) ;  /* 0xffffffd000787947 */ /* 0x000fea000383ffff */
.L_x_100:
[----:B-1----:R1:W3:Y:S02]  /*8010*/  SYNCS.PHASECHK.TRANS64.TRYWAIT P1, [R2+URZ+0xd0], R4 ;  /* 0x0000d004020075a7 */ /* 0x0022e400080211ff */
[----:B---3--:R-:W-:Y:S05]  /*8020*/  @!P1 NANOSLEEP.SYNCS 0x989680 ;  /* 0x009896800000995d */ /* 0x008fea0003900000 */
[----:B------:R-:W3:Y:S02]  /*8030*/  @!P1 SYNCS.PHASECHK.TRANS64 P1, [R2+URZ+0xd0], R4 ;  /* 0x0000d004020095a7 */ /* 0x000ee400080210ff */
[----:B---3--:R-:W-:Y:S05]  /*8040*/  @!P1 BRA `(.L_x_100) ;  /* 0xfffffffc00f09947 */ /* 0x008fea000383ffff */
[----:B------:R-:W-:Y:S05]  /*8050*/  BRA `(.L_x_99) ;  /* 0xffffffdc00787947 */ /* 0x000fea000383ffff */
.L_x_102:
[----:B-1----:R1:W2:Y:S02]  /*8060*/  SYNCS.PHASECHK.TRANS64.TRYWAIT P0, [R44+URZ+0x130], R3 ;  /* 0x000130032c0075a7 */ /* 0x0022a400080011ff */
[----:B--2---:R-:W-:Y:S05]  /*8070*/  @!P0 NANOSLEEP.SYNCS 0x989680 ;  /* 0x009896800000895d */ /* 0x004fea0003900000 */
[----:B------:R-:W2:Y:S02]  /*8080*/  @!P0 SYNCS.PHASECHK.TRANS64 P0, [R44+URZ+0x130], R3 ;  /* 0x000130032c0085a7 */ /* 0x000ea400080010ff */
[----:B--2---:R-:W-:Y:S05]  /*8090*/  @!P0 BRA `(.L_x_102) ;  /* 0xfffffffc00f08947 */ /* 0x004fea000383ffff */
[----:B------:R-:W-:Y:S05]  /*80a0*/  BRA `(.L_x_101) ;  /* 0xffffffdc00c87947 */ /* 0x000fea000383ffff */
.L_x_113:
[----:B-1----:R1:W2:Y:S02]  /*80b0*/  SYNCS.PHASECHK.TRANS64.TRYWAIT P0, [R2+URZ+0xd0], R45 ;  /* 0x0000d02d020075a7 */ /* 0x0022a400080011ff */
[----:B--2---:R-:W-:Y:S05]  /*80c0*/  @!P0 NANOSLEEP.SYNCS 0x989680 ;  /* 0x009896800000895d */ /* 0x004fea0003900000 */
[----:B------:R-:W2:Y:S02]  /*80d0*/  @!P0 SYNCS.PHASECHK.TRANS64 P0, [R2+URZ+0xd0], R45 ;  /* 0x0000d02d020085a7 */ /* 0x000ea400080010ff */
[----:B--2---:R-:W-:Y:S05]  /*80e0*/  @!P0 BRA `(.L_x_113) ;  /* 0xfffffffc00f08947 */ /* 0x004fea000383ffff */
[----:B------:R-:W-:Y:S05]  /*80f0*/  BRA `(.L_x_112) ;  /* 0xffffffe400d87947 */ /* 0x000fea000383ffff */
        .weak           $__internal_0_$__cuda_sm10x_tcgen05_guardrail_trap_col_being_dealloced_not_returned_by_alloc
        .type           $__internal_0_$__cuda_sm10x_tcgen05_guardrail_trap_col_being_dealloced_not_returned_by_alloc,@function
        .size           $__internal_0_$__cuda_sm10x_tcgen05_guardrail_trap_col_being_dealloced_not_returned_by_alloc,($__internal_1_$__cuda_sm10x_tcgen05_guardrail_trap_phase_invalid_during_alloc - $__internal_0_$__cuda_sm10x_tcgen05_guardrail_trap_col_being_dealloced_not_returned_by_alloc)
$__internal_0_$__cuda_sm10x_tcgen05_guardrail_trap_col_being_dealloced_not_returned_by_alloc:
[----:B------:R-:W-:Y:S05]  /*8100*/  BPT.TRAP 0x1 ;  /* 0x000000040000795c */ /* 0x000fea0000300000 */
[----:B------:R-:W-:-:S04]  /*8110*/  HFMA2 R3, -RZ, RZ, 0, 0 ;  /* 0x00000000ff037431 */ /* 0x000fc800000001ff */
[----:B------:R-:W-:Y:S05]  /*8120*/  RET.REL.NODEC R2 `(_ZN7cutlass13device_kernelINS_4gemm6kernel13GemmUniversalIN4cute5tupleIJiiiiEEENS1_10collective13CollectiveMmaINS1_35MainloopSm100TmaUmmaWarpSpecializedILi13ELi2ELi4ENS5_IJNS4_1CILi1EEESB_SB_EEEEENS5_IJNSA_ILi64EEESE_SE_EEENS_10bfloat16_tENS5_IJlSB_lEEESG_SH_NS4_8TiledMMAINS4_8MMA_AtomIJNS4_20SM100_MMA_F16BF16_SSISG_SG_fLi64ELi64ELNS4_4UMMA5MajorE0ELSM_0ELNSL_7ScaleInE0ELSN_0EEEEEENS4_6LayoutISC_NS5_IJNSA_ILi0EEESR_SR_EEEEENS5_IJNS4_10UnderscoreESU_SU_EEEEENS4_13SM90_TMA_LOADENS4_14ComposedLayoutINS4_7SwizzleILi3ELi4ELi3EEENS4_18smem_ptr_flag_bitsILi16EEENSQ_INS5_IJNSA_ILi8EEESE_EEENS5_IJSE_SB_EEEEEEEvNS4_8identityESX_S17_vS18_EENS_8epilogue10collective18CollectiveEpilogueINS1A_23Sm100TmaWarpSpecializedILi3ELi2ELi16ELb1ELb0EEEJSF_NS5_IJNSQ_ISE_SB_EENSQ_INSA_ILi32EEESB_EEEEESG_SH_SG_SH_NS1A_6fusion15FusionCallbacksIS1E_NS1J_17LinearCombinationISG_fSG_fLNS_15FloatRoundStyleE2EEESF_S1I_JEEENS4_5SM1004TMEM4LOAD26SM100_TMEM_LOAD_16dp256b4xESX_NSY_INSZ_ILi2ELi4ELi3EEES12_NSQ_INS5_IJS13_S1G_EEENS5_IJS1G_SB_EEEEEEENS4_17SM75_U32x4_LDSM_NENS4_14SM90_TMA_STOREES1X_NS4_17SM90_U32x4_STSM_NENS4_39AutoVectorizingCopyWithAssumedAlignmentILi128EEEEEEvvEEEEvNT_6ParamsE) ;  /* 0xffffff7c02b47950 */ /* 0x000fea0003c3ffff */
        .weak           $__internal_1_$__cuda_sm10x_tcgen05_guardrail_trap_phase_invalid_during_alloc
        .type           $__internal_1_$__cuda_sm10x_tcgen05_guardrail_trap_phase_invalid_during_alloc,@function
        .size           $__internal_1_$__cuda_sm10x_tcgen05_guardrail_trap_phase_invalid_during_alloc,($__internal_2_$__cuda_sm10x_tcgen05_guardrail_trap_unallocated_columns_being_dealloced - $__internal_1_$__cuda_sm10x_tcgen05_guardrail_trap_phase_invalid_during_alloc)
$__internal_1_$__cuda_sm10x_tcgen05_guardrail_trap_phase_invalid_during_alloc:
[----:B------:R-:W-:Y:S05]  /*8130*/  BPT.TRAP 0x1 ;  /* 0x000000040000795c */ /* 0x000fea0000300000 */
[----:B------:R-:W-:-:S04]  /*8140*/  MOV R3, 0x0 ;  /* 0x0000000000037802 */ /* 0x000fc80000000f00 */
[----:B------:R-:W-:Y:S05]  /*8150*/  RET.REL.NODEC R2 `(_ZN7cutlass13device_kernelINS_4gemm6kernel13GemmUniversalIN4cute5tupleIJiiiiEEENS1_10collective13CollectiveMmaINS1_35MainloopSm100TmaUmmaWarpSpecializedILi13ELi2ELi4ENS5_IJNS4_1CILi1EEESB_SB_EEEEENS5_IJNSA_ILi64EEESE_SE_EEENS_10bfloat16_tENS5_IJlSB_lEEESG_SH_NS4_8TiledMMAINS4_8MMA_AtomIJNS4_20SM100_MMA_F16BF16_SSISG_SG_fLi64ELi64ELNS4_4UMMA5MajorE0ELSM_0ELNSL_7ScaleInE0ELSN_0EEEEEENS4_6LayoutISC_NS5_IJNSA_ILi0EEESR_SR_EEEEENS5_IJNS4_10UnderscoreESU_SU_EEEEENS4_13SM90_TMA_LOADENS4_14ComposedLayoutINS4_7SwizzleILi3ELi4ELi3EEENS4_18smem_ptr_flag_bitsILi16EEENSQ_INS5_IJNSA_ILi8EEESE_EEENS5_IJSE_SB_EEEEEEEvNS4_8identityESX_S17_vS18_EENS_8epilogue10collective18CollectiveEpilogueINS1A_23Sm100TmaWarpSpecializedILi3ELi2ELi16ELb1ELb0EEEJSF_NS5_IJNSQ_ISE_SB_EENSQ_INSA_ILi32EEESB_EEEEESG_SH_SG_SH_NS1A_6fusion15FusionCallbacksIS1E_NS1J_17LinearCombinationISG_fSG_fLNS_15FloatRoundStyleE2EEESF_S1I_JEEENS4_5SM1004TMEM4LOAD26SM100_TMEM_LOAD_16dp256b4xESX_NSY_INSZ_ILi2ELi4ELi3EEES12_NSQ_INS5_IJS13_S1G_EEENS5_IJS1G_SB_EEEEEEENS4_17SM75_U32x4_LDSM_NENS4_14SM90_TMA_STOREES1X_NS4_17SM90_U32x4_STSM_NENS4_39AutoVectorizingCopyWithAssumedAlignmentILi128EEEEEEvvEEEEvNT_6ParamsE) ;  /* 0xffffff7c02a87950 */ /* 0x000fea0003c3ffff */
        .weak           $__internal_2_$__cuda_sm10x_tcgen05_guardrail_trap_unallocated_columns_being_dealloced
        .type           $__internal_2_$__cuda_sm10x_tcgen05_guardrail_trap_unallocated_columns_being_dealloced,@function
        .size           $__internal_2_$__cuda_sm10x_tcgen05_guardrail_trap_unallocated_columns_being_dealloced,(.L_x_182 - $__internal_2_$__cuda_sm10x_tcgen05_guardrail_trap_unallocated_columns_being_dealloced)
$__internal_2_$__cuda_sm10x_tcgen05_guardrail_trap_unallocated_columns_being_dealloced:
[----:B------:R-:W-:Y:S05]  /*8160*/  BPT.TRAP 0x1 ;  /* 0x000000040000795c */ /* 0x000fea0000300000 */
[----:B------:R-:W-:-:S04]  /*8170*/  HFMA2 R3, -RZ, RZ, 0, 0 ;  /* 0x00000000ff037431 */ /* 0x000fc800000001ff */
[----:B------:R-:W-:Y:S05]  /*8180*/  RET.REL.NODEC R2 `(_ZN7cutlass13device_kernelINS_4gemm6kernel13GemmUniversalIN4cute5tupleIJiiiiEEENS1_10collective13CollectiveMmaINS1_35MainloopSm100TmaUmmaWarpSpecializedILi13ELi2ELi4ENS5_IJNS4_1CILi1EEESB_SB_EEEEENS5_IJNSA_ILi64EEESE_SE_EEENS_10bfloat16_tENS5_IJlSB_lEEESG_SH_NS4_8TiledMMAINS4_8MMA_AtomIJNS4_20SM100_MMA_F16BF16_SSISG_SG_fLi64ELi64ELNS4_4UMMA5MajorE0ELSM_0ELNSL_7ScaleInE0ELSN_0EEEEEENS4_6LayoutISC_NS5_IJNSA_ILi0EEESR_SR_EEEEENS5_IJNS4_10UnderscoreESU_SU_EEEEENS4_13SM90_TMA_LOADENS4_14ComposedLayoutINS4_7SwizzleILi3ELi4ELi3EEENS4_18smem_ptr_flag_bitsILi16EEENSQ_INS5_IJNSA_ILi8EEESE_EEENS5_IJSE_SB_EEEEEEEvNS4_8identityESX_S17_vS18_EENS_8epilogue10collective18CollectiveEpilogueINS1A_23Sm100TmaWarpSpecializedILi3ELi2ELi16ELb1ELb0EEEJSF_NS5_IJNSQ_ISE_SB_EENSQ_INSA_ILi32EEESB_EEEEESG_SH_SG_SH_NS1A_6fusion15FusionCallbacksIS1E_NS1J_17LinearCombinationISG_fSG_fLNS_15FloatRoundStyleE2EEESF_S1I_JEEENS4_5SM1004TMEM4LOAD26SM100_TMEM_LOAD_16dp256b4xESX_NSY_INSZ_ILi2ELi4ELi3EEES12_NSQ_INS5_IJS13_S1G_EEENS5_IJS1G_SB_EEEEEEENS4_17SM75_U32x4_LDSM_NENS4_14SM90_TMA_STOREES1X_NS4_17SM90_U32x4_STSM_NENS4_39AutoVectorizingCopyWithAssumedAlignmentILi128EEEEEEvvEEEEvNT_6ParamsE) ;  /* 0xffffff7c029c7950 */ /* 0x000fea0003c3ffff */
.L_x_181:
[----:B------:R-:W-:-:S00]  /*8190*/  BRA `(.L_x_181) ;  /* 0xfffffffc00fc7947 */ /* 0x000fc0000383ffff */
[----:B------:R-:W-:-:S00]  /*81a0*/  NOP ;  /* 0x0000000000007918 */ /* 0x000fc00000000000 */
        /* <DEDUP_REMOVED lines=13> */
.L_x_182:


//--------------------- .nv.global.init           --------------------------
	.section	.nv.global.init,"aw",@progbits
.nv.global.init:
	.type		$str$27,@object
	.size		$str$27,($str$28 - $str$27)
$str$27:
        /*0000*/ 	.byte	0x28, 0x61, 0x64, 0x64, 0x72, 0x65, 0x73, 0x73, 0x20, 0x26, 0x20, 0x6d, 0x61, 0x73, 0x6b, 0x29
        /*0010*/ 	.byte	0x20, 0x3d, 0x3d, 0x20, 0x30, 0x00
	.type		$str$28,@object
	.size		$str$28,($str$26 - $str$28)
$str$28:
        /*0016*/ 	.byte	0x2f, 0x74, 0x6d, 0x70, 0x2f, 0x63, 0x75, 0x74, 0x6c, 0x61, 0x73, 0x73, 0x5f, 0x73, 0x77, 0x65
        /*0026*/ 	.byte	0x65, 0x70, 0x5f, 0x73, 0x72, 0x63, 0x2f, 0x69, 0x6e, 0x63, 0x6c, 0x75, 0x64, 0x65, 0x2f, 0x63
        /*0036*/ 	.byte	0x75, 0x74, 0x65, 0x2f, 0x70, 0x6f, 0x69, 0x6e, 0x74, 0x65, 0x72, 0x5f, 0x66, 0x6c, 0x61, 0x67
        /*0046*/ 	.byte	0x67, 0x65, 0x64, 0x2e, 0x68, 0x70, 0x70, 0x00
	.type		$str$26,@object
	.size		$str$26,($str$25 - $str$26)
$str$26:
        /*004e*/ 	.byte	0x2f, 0x74, 0x6d, 0x70, 0x2f, 0x63, 0x75, 0x74, 0x6c, 0x61, 0x73, 0x73, 0x5f, 0x73, 0x77, 0x65
        /*005e*/ 	.byte	0x65, 0x70, 0x5f, 0x73, 0x72, 0x63, 0x2f, 0x69, 0x6e, 0x63, 0x6c, 0x75, 0x64, 0x65, 0x2f, 0x63
        /*006e*/ 	.byte	0x75, 0x74, 0x65, 0x2f, 0x61, 0x74, 0x6f, 0x6d, 0x2f, 0x63, 0x6f, 0x70, 0x79, 0x5f, 0x74, 0x72
        /*007e*/ 	.byte	0x61, 0x69, 0x74, 0x73, 0x5f, 0x73, 0x6d, 0x31, 0x30, 0x30, 0x2e, 0x68, 0x70, 0x70, 0x00
	.type		$str$25,@object
	.size		$str$25,(__unnamed_1 - $str$25)
$str$25:
        /*008d*/ 	.byte	0x28, 0x28, 0x75, 0x69, 0x6e, 0x74, 0x33, 0x32, 0x5f, 0x74, 0x28, 0x74, 0x68, 0x72, 0x65, 0x61
        /*009d*/ 	.byte	0x64, 0x49, 0x64, 0x78, 0x2e, 0x78, 0x29, 0x20, 0x2f, 0x20, 0x33, 0x32, 0x29, 0x20, 0x25, 0x20
        /*00ad*/ 	.byte	0x34, 0x29, 0x20, 0x3d, 0x3d, 0x20, 0x28, 0x28, 0x28, 0x74, 0x6d, 0x65, 0x6d, 0x5f, 0x61, 0x64
        /*00bd*/ 	.byte	0x64, 0x72, 0x20, 0x3e, 0x3e, 0x20, 0x31, 0x36, 0x29, 0x20, 0x2f, 0x20, 0x33, 0x32, 0x29, 0x20
        /*00cd*/ 	.byte	0x25, 0x20, 0x34, 0x29, 0x00
	.type		__unnamed_1,@object
	.size		__unnamed_1,(__unnamed_2 - __unnamed_1)
__unnamed_1:
        /*00d2*/ 	.byte	0x61, 0x75, 0x74, 0x6f, 0x20, 0x63, 0x75, 0x74, 0x65, 0x3a, 0x3a, 0x61, 0x73, 0x5f, 0x70, 0x6f
        /* <DEDUP_REMOVED lines=24> */
        /*0262*/ 	.byte	0x30, 0x34, 0x38, 0x3e, 0x3e, 0x3e, 0x3e, 0x5d, 0x00
	.type		__unnamed_2,@object
	.size		__unnamed_2,(.L_2 - __unnamed_2)
__unnamed_2:
        /* <DEDUP_REMOVED lines=45> */
        /*053b*/ 	.byte	0x3e, 0x3e, 0x3e, 0x5d, 0x00
.L_2:


//--------------------- .nv.shared._ZN7cutlass13device_kernelINS_4gemm6kernel13GemmUniversalIN4cute5tupleIJiiiiEEENS1_10collective13CollectiveMmaINS1_35MainloopSm100TmaUmmaWarpSpecializedILi13ELi2ELi4ENS5_IJNS4_1CILi1EEESB_SB_EEEEENS5_IJNSA_ILi64EEESE_SE_EEENS_10bfloat16_tENS5_IJlSB_lEEESG_SH_NS4_8TiledMMAINS4_8MMA_AtomIJNS4_20SM100_MMA_F16BF16_SSISG_SG_fLi64ELi64ELNS4_4UMMA5MajorE0ELSM_0ELNSL_7ScaleInE0ELSN_0EEEEEENS4_6LayoutISC_NS5_IJNSA_ILi0EEESR_SR_EEEEENS5_IJNS4_10UnderscoreESU_SU_EEEEENS4_13SM90_TMA_LOADENS4_14ComposedLayoutINS4_7SwizzleILi3ELi4ELi3EEENS4_18smem_ptr_flag_bitsILi16EEENSQ_INS5_IJNSA_ILi8EEESE_EEENS5_IJSE_SB_EEEEEEEvNS4_8identityESX_S17_vS18_EENS_8epilogue10collective18CollectiveEpilogueINS1A_23Sm100TmaWarpSpecializedILi3ELi2ELi16ELb1ELb0EEEJSF_NS5_IJNSQ_ISE_SB_EENSQ_INSA_ILi32EEESB_EEEEESG_SH_SG_SH_NS1A_6fusion15FusionCallbacksIS1E_NS1J_17LinearCombinationISG_fSG_fLNS_15FloatRoundStyleE2EEESF_S1I_JEEENS4_5SM1004TMEM4LOAD26SM100_TMEM_LOAD_16dp256b4xESX_NSY_INSZ_ILi2ELi4ELi3EEES12_NSQ_INS5_IJS13_S1G_EEENS5_IJS1G_SB_EEEEEEENS4_17SM75_U32x4_LDSM_NENS4_14SM90_TMA_STOREES1X_NS4_17SM90_U32x4_STSM_NENS4_39AutoVectorizingCopyWithAssumedAlignmentILi128EEEEEEvvEEEEvNT_6ParamsE --------------------------
	.section	.nv.shared._ZN7cutlass13device_kernelINS_4gemm6kernel13GemmUniversalIN4cute5tupleIJiiiiEEENS1_10collective13CollectiveMmaINS1_35MainloopSm100TmaUmmaWarpSpecializedILi13ELi2ELi4ENS5_IJNS4_1CILi1EEESB_SB_EEEEENS5_IJNSA_ILi64EEESE_SE_EEENS_10bfloat16_tENS5_IJlSB_lEEESG_SH_NS4_8TiledMMAINS4_8MMA_AtomIJNS4_20SM100_MMA_F16BF16_SSISG_SG_fLi64ELi64ELNS4_4UMMA5MajorE0ELSM_0ELNSL_7ScaleInE0ELSN_0EEEEEENS4_6LayoutISC_NS5_IJNSA_ILi0EEESR_SR_EEEEENS5_IJNS4_10UnderscoreESU_SU_EEEEENS4_13SM90_TMA_LOADENS4_14ComposedLayoutINS4_7SwizzleILi3ELi4ELi3EEENS4_18smem_ptr_flag_bitsILi16EEENSQ_INS5_IJNSA_ILi8EEESE_EEENS5_IJSE_SB_EEEEEEEvNS4_8identityESX_S17_vS18_EENS_8epilogue10collective18CollectiveEpilogueINS1A_23Sm100TmaWarpSpecializedILi3ELi2ELi16ELb1ELb0EEEJSF_NS5_IJNSQ_ISE_SB_EENSQ_INSA_ILi32EEESB_EEEEESG_SH_SG_SH_NS1A_6fusion15FusionCallbacksIS1E_NS1J_17LinearCombinationISG_fSG_fLNS_15FloatRoundStyleE2EEESF_S1I_JEEENS4_5SM1004TMEM4LOAD26SM100_TMEM_LOAD_16dp256b4xESX_NSY_INSZ_ILi2ELi4ELi3EEES12_NSQ_INS5_IJS13_S1G_EEENS5_IJS1G_SB_EEEEEEENS4_17SM75_U32x4_LDSM_NENS4_14SM90_TMA_STOREES1X_NS4_17SM90_U32x4_STSM_NENS4_39AutoVectorizingCopyWithAssumedAlignmentILi128EEEEEEvvEEEEvNT_6ParamsE,"aw",@nobits
	.sectionflags	@""
	.align	16
	.zero		1024


//--------------------- .nv.shared.reserved.0     --------------------------
	.section	.nv.shared.reserved.0,"aw",@nobits
	.weak		__nv_reservedSMEM_offset_0_alias
	.size		__nv_reservedSMEM_offset_0_alias, 0, 64
	.other		__nv_reservedSMEM_offset_0_alias,@"STO_CUDA_RESERVED_SHARED STV_DEFAULT"
__nv_reservedSMEM_offset_0_alias:
	.zero		0
.nv.shared.reserved.0:
	.zero		64
	.weak		__nv_reservedSMEM_tcgen05_partition
	.type		__nv_reservedSMEM_tcgen05_partition,@object
	.size		__nv_reservedSMEM_tcgen05_partition,(.L_0 - __nv_reservedSMEM_tcgen05_partition)
__nv_reservedSMEM_tcgen05_partition:
	.zero		32
.L_0:


//--------------------- .nv.global                --------------------------
	.section	.nv.global,"aw",@nobits
.nv.global:
	.type		_ZN40_INTERNAL_c4294cc6_4_k_cu_62b66cfc_115104cute1_E,@object
	.size		_ZN40_INTERNAL_c4294cc6_4_k_cu_62b66cfc_115104cute1_E,(_ZN40_INTERNAL_c4294cc6_4_k_cu_62b66cfc_115104cuda3std3__45__cpo6cbeginE - _ZN40_INTERNAL_c4294cc6_4_k_cu_62b66cfc_115104cute1_E)
_ZN40_INTERNAL_c4294cc6_4_k_cu_62b66cfc_115104cute1_E:
	.zero		1
	.type		_ZN40_INTERNAL_c4294cc6_4_k_cu_62b66cfc_115104cuda3std3__45__cpo6cbeginE,@object
	.size		_ZN40_INTERNAL_c4294cc6_4_k_cu_62b66cfc_115104cuda3std3__45__cpo6cbeginE,(_ZN40_INTERNAL_c4294cc6_4_k_cu_62b66cfc_115104cuda3std3__48in_placeE - _ZN40_INTERNAL_c4294cc6_4_k_cu_62b66cfc_115104cuda3std3__45__cpo6cbeginE)
_ZN40_INTERNAL_c4294cc6_4_k_cu_62b66cfc_115104cuda3std3__45__cpo6cbeginE:
	.zero		1
	.type		_ZN40_INTERNAL_c4294cc6_4_k_cu_62b66cfc_115104cuda3std3__48in_placeE,@object
	.size		_ZN40_INTERNAL_c4294cc6_4_k_cu_62b66cfc_115104cuda3std3__48in_placeE,(_ZN40_INTERNAL_c4294cc6_4_k_cu_62b66cfc_115104cuda3std6ranges3__45__cpo9iter_moveE - _ZN40_INTERNAL_c4294cc6_4_k_cu_62b66cfc_115104cuda3std3__48in_placeE)
_ZN40_INTERNAL_c4294cc6_4_k_cu_62b66cfc_115104cuda3std3__48in_placeE:
	.zero		1
	.type		_ZN40_INTERNAL_c4294cc6_4_k_cu_62b66cfc_115104cuda3std6ranges3__45__cpo9iter_moveE,@object
	.size		_ZN40_INTERNAL_c4294cc6_4_k_cu_62b66cfc_115104cuda3std6ranges3__45__cpo9iter_moveE,(_ZN40_INTERNAL_c4294cc6_4_k_cu_62b66cfc_115104cuda3std3__45__cpo5beginE - _ZN40_INTERNAL_c4294cc6_4_k_cu_62b66cfc_115104cuda3std6ranges3__45__cpo9iter_moveE)
_ZN40_INTERNAL_c4294cc6_4_k_cu_62b66cfc_115104cuda3std6ranges3__45__cpo9iter_moveE:
	.zero		1
	.type		_ZN40_INTERNAL_c4294cc6_4_k_cu_62b66cfc_115104cuda3std3__45__cpo5beginE,@object
	.size		_ZN40_INTERNAL_c4294cc6_4_k_cu_62b66cfc_115104cuda3std3__45__cpo5beginE,(_ZN40_INTERNAL_c4294cc6_4_k_cu_62b66cfc_115104cuda3std3__442_GLOBAL__N__c4294cc6_4_k_cu_62b66cfc_115106ignoreE - _ZN40_INTERNAL_c4294cc6_4_k_cu_62b66cfc_115104cuda3std3__45__cpo5beginE)
_ZN40_INTERNAL_c4294cc6_4_k_cu_62b66cfc_115104cuda3std3__45__cpo5beginE:
	.zero		1
	.type		_ZN40_INTERNAL_c4294cc6_4_k_cu_62b66cfc_115104cuda3std3__442_GLOBAL__N__c4294cc6_4_k_cu_62b66cfc_115106ignoreE,@object
	.size		_ZN40_INTERNAL_c4294cc6_4_k_cu_62b66cfc_115104cuda3std3__442_GLOBAL__N__c4294cc6_4_k_cu_62b66cfc_115106ignoreE,(_ZN40_INTERNAL_c4294cc6_4_k_cu_62b66cfc_115104cute7productE - _ZN40_INTERNAL_c4294cc6_4_k_cu_62b66cfc_115104cuda3std3__442_GLOBAL__N__c4294cc6_4_k_cu_62b66cfc_115106ignoreE)
_ZN40_INTERNAL_c4294cc6_4_k_cu_62b66cfc_115104cuda3std3__442_GLOBAL__N__c4294cc6_4_k_cu_62b66cfc_115106ignoreE:
	.zero		1
	.type		_ZN40_INTERNAL_c4294cc6_4_k_cu_62b66cfc_115104cute7productE,@object
	.size		_ZN40_INTERNAL_c4294cc6_4_k_cu_62b66cfc_115104cute7productE,(_ZN40_INTERNAL_c4294cc6_4_k_cu_62b66cfc_115104cuda3std3__45__cpo3endE - _ZN40_INTERNAL_c4294cc6_4_k_cu_62b66cfc_115104cute7productE)
_ZN40_INTERNAL_c4294cc6_4_k_cu_62b66cfc_115104cute7productE:
	.zero		1
	.type		_ZN40_INTERNAL_c4294cc6_4_k_cu_62b66cfc_115104cuda3std3__45__cpo3endE,@object
	.size		_ZN40_INTERNAL_c4294cc6_4_k_cu_62b66cfc_115104cuda3std3__45__cpo3endE,(_ZN40_INTERNAL_c4294cc6_4_k_cu_62b66cfc_115104cuda3std3__419piecewise_constructE - _ZN40_INTERNAL_c4294cc6_4_k_cu_62b66cfc_115104cuda3std3__45__cpo3endE)
_ZN40_INTERNAL_c4294cc6_4_k_cu_62b66cfc_115104cuda3std3__45__cpo3endE:
	.zero		1
	.type		_ZN40_INTERNAL_c4294cc6_4_k_cu_62b66cfc_115104cuda3std3__419piecewise_constructE,@object
	.size		_ZN40_INTERNAL_c4294cc6_4_k_cu_62b66cfc_115104cuda3std3__419piecewise_constructE,(_ZN40_INTERNAL_c4294cc6_4_k_cu_62b66cfc_115104cuda3std3__45__cpo4cendE - _ZN40_INTERNAL_c4294cc6_4_k_cu_62b66cfc_115104cuda3std3__419piecewise_constructE)
_ZN40_INTERNAL_c4294cc6_4_k_cu_62b66cfc_115104cuda3std3__419piecewise_constructE:
	.zero		1
	.type		_ZN40_INTERNAL_c4294cc6_4_k_cu_62b66cfc_115104cuda3std3__45__cpo4cendE,@object
	.size		_ZN40_INTERNAL_c4294cc6_4_k_cu_62b66cfc_115104cuda3std3__45__cpo4cendE,(_ZN40_INTERNAL_c4294cc6_4_k_cu_62b66cfc_115104cuda3std6ranges3__45__cpo4swapE - _ZN40_INTERNAL_c4294cc6_4_k_cu_62b66cfc_115104cuda3std3__45__cpo4cendE)
_ZN40_INTERNAL_c4294cc6_4_k_cu_62b66cfc_115104cuda3std3__45__cpo4cendE:
	.zero		1
	.type		_ZN40_INTERNAL_c4294cc6_4_k_cu_62b66cfc_115104cuda3std6ranges3__45__cpo4swapE,@object
	.size		_ZN40_INTERNAL_c4294cc6_4_k_cu_62b66cfc_115104cuda3std6ranges3__45__cpo4swapE,(.L_10 - _ZN40_INTERNAL_c4294cc6_4_k_cu_62b66cfc_115104cuda3std6ranges3__45__cpo4swapE)
_ZN40_INTERNAL_c4294cc6_4_k_cu_62b66cfc_115104cuda3std6ranges3__45__cpo4swapE:
	.zero		1
.L_10:


//--------------------- .nv.constant0._ZN7cutlass13device_kernelINS_4gemm6kernel13GemmUniversalIN4cute5tupleIJiiiiEEENS1_10collective13CollectiveMmaINS1_35MainloopSm100TmaUmmaWarpSpecializedILi13ELi2ELi4ENS5_IJNS4_1CILi1EEESB_SB_EEEEENS5_IJNSA_ILi64EEESE_SE_EEENS_10bfloat16_tENS5_IJlSB_lEEESG_SH_NS4_8TiledMMAINS4_8MMA_AtomIJNS4_20SM100_MMA_F16BF16_SSISG_SG_fLi64ELi64ELNS4_4UMMA5MajorE0ELSM_0ELNSL_7ScaleInE0ELSN_0EEEEEENS4_6LayoutISC_NS5_IJNSA_ILi0EEESR_SR_EEEEENS5_IJNS4_10UnderscoreESU_SU_EEEEENS4_13SM90_TMA_LOADENS4_14ComposedLayoutINS4_7SwizzleILi3ELi4ELi3EEENS4_18smem_ptr_flag_bitsILi16EEENSQ_INS5_IJNSA_ILi8EEESE_EEENS5_IJSE_SB_EEEEEEEvNS4_8identityESX_S17_vS18_EENS_8epilogue10collective18CollectiveEpilogueINS1A_23Sm100TmaWarpSpecializedILi3ELi2ELi16ELb1ELb0EEEJSF_NS5_IJNSQ_ISE_SB_EENSQ_INSA_ILi32EEESB_EEEEESG_SH_SG_SH_NS1A_6fusion15FusionCallbacksIS1E_NS1J_17LinearCombinationISG_fSG_fLNS_15FloatRoundStyleE2EEESF_S1I_JEEENS4_5SM1004TMEM4LOAD26SM100_TMEM_LOAD_16dp256b4xESX_NSY_INSZ_ILi2ELi4ELi3EEES12_NSQ_INS5_IJS13_S1G_EEENS5_IJS1G_SB_EEEEEEENS4_17SM75_U32x4_LDSM_NENS4_14SM90_TMA_STOREES1X_NS4_17SM90_U32x4_STSM_NENS4_39AutoVectorizingCopyWithAssumedAlignmentILi128EEEEEEvvEEEEvNT_6ParamsE --------------------------
	.section	.nv.constant0._ZN7cutlass13device_kernelINS_4gemm6kernel13GemmUniversalIN4cute5tupleIJiiiiEEENS1_10collective13CollectiveMmaINS1_35MainloopSm100TmaUmmaWarpSpecializedILi13ELi2ELi4ENS5_IJNS4_1CILi1EEESB_SB_EEEEENS5_IJNSA_ILi64EEESE_SE_EEENS_10bfloat16_tENS5_IJlSB_lEEESG_SH_NS4_8TiledMMAINS4_8MMA_AtomIJNS4_20SM100_MMA_F16BF16_SSISG_SG_fLi64ELi64ELNS4_4UMMA5MajorE0ELSM_0ELNSL_7ScaleInE0ELSN_0EEEEEENS4_6LayoutISC_NS5_IJNSA_ILi0EEESR_SR_EEEEENS5_IJNS4_10UnderscoreESU_SU_EEEEENS4_13SM90_TMA_LOADENS4_14ComposedLayoutINS4_7SwizzleILi3ELi4ELi3EEENS4_18smem_ptr_flag_bitsILi16EEENSQ_INS5_IJNSA_ILi8EEESE_EEENS5_IJSE_SB_EEEEEEEvNS4_8identityESX_S17_vS18_EENS_8epilogue10collective18CollectiveEpilogueINS1A_23Sm100TmaWarpSpecializedILi3ELi2ELi16ELb1ELb0EEEJSF_NS5_IJNSQ_ISE_SB_EENSQ_INSA_ILi32EEESB_EEEEESG_SH_SG_SH_NS1A_6fusion15FusionCallbacksIS1E_NS1J_17LinearCombinationISG_fSG_fLNS_15FloatRoundStyleE2EEESF_S1I_JEEENS4_5SM1004TMEM4LOAD26SM100_TMEM_LOAD_16dp256b4xESX_NSY_INSZ_ILi2ELi4ELi3EEES12_NSQ_INS5_IJS13_S1G_EEENS5_IJS1G_SB_EEEEEEENS4_17SM75_U32x4_LDSM_NENS4_14SM90_TMA_STOREES1X_NS4_17SM90_U32x4_STSM_NENS4_39AutoVectorizingCopyWithAssumedAlignmentILi128EEEEEEvvEEEEvNT_6ParamsE,"a",@progbits
	.sectionflags	@""
	.align	4
.nv.constant0._ZN7cutlass13device_kernelINS_4gemm6kernel13GemmUniversalIN4cute5tupleIJiiiiEEENS1_10collective13CollectiveMmaINS1_35MainloopSm100TmaUmmaWarpSpecializedILi13ELi2ELi4ENS5_IJNS4_1CILi1EEESB_SB_EEEEENS5_IJNSA_ILi64EEESE_SE_EEENS_10bfloat16_tENS5_IJlSB_lEEESG_SH_NS4_8TiledMMAINS4_8MMA_AtomIJNS4_20SM100_MMA_F16BF16_SSISG_SG_fLi64ELi64ELNS4_4UMMA5MajorE0ELSM_0ELNSL_7ScaleInE0ELSN_0EEEEEENS4_6LayoutISC_NS5_IJNSA_ILi0EEESR_SR_EEEEENS5_IJNS4_10UnderscoreESU_SU_EEEEENS4_13SM90_TMA_LOADENS4_14ComposedLayoutINS4_7SwizzleILi3ELi4ELi3EEENS4_18smem_ptr_flag_bitsILi16EEENSQ_INS5_IJNSA_ILi8EEESE_EEENS5_IJSE_SB_EEEEEEEvNS4_8identityESX_S17_vS18_EENS_8epilogue10collective18CollectiveEpilogueINS1A_23Sm100TmaWarpSpecializedILi3ELi2ELi16ELb1ELb0EEEJSF_NS5_IJNSQ_ISE_SB_EENSQ_INSA_ILi32EEESB_EEEEESG_SH_SG_SH_NS1A_6fusion15FusionCallbacksIS1E_NS1J_17LinearCombinationISG_fSG_fLNS_15FloatRoundStyleE2EEESF_S1I_JEEENS4_5SM1004TMEM4LOAD26SM100_TMEM_LOAD_16dp256b4xESX_NSY_INSZ_ILi2ELi4ELi3EEES12_NSQ_INS5_IJS13_S1G_EEENS5_IJS1G_SB_EEEEEEENS4_17SM75_U32x4_LDSM_NENS4_14SM90_TMA_STOREES1X_NS4_17SM90_U32x4_STSM_NENS4_39AutoVectorizingCopyWithAssumedAlignmentILi128EEEEEEvvEEEEvNT_6ParamsE:
	.zero		2944


//--------------------- SYMBOLS --------------------------

	.type		.nv.reservedSmem.offset0,@object
	.size		.nv.reservedSmem.offset0,0x4
	.type		.nv.reservedSmem.cap,@object
	.size		.nv.reservedSmem.cap,0x4
	.type		__assertfail,@function
